	.target	sm_100a

	.elftype	@"ET_EXEC"


//--------------------- .note.nv.tkinfo           --------------------------
	.section	.note.nv.tkinfo,"",@"SHT_NOTE"
	.sectionflags	@"SHF_NOTE_NV_TKINFO"
	.tkinfo
        /*0018*/ 	.word	0x00000002
        /*0030*/ 	.string	""
        /*0030*/ 	.string	"ptxas"
        /*0030*/ 	.string	"Cuda compilation tools, release 13.0, V13.0.88"
        /*0030*/ 	.string	"Build cuda_13.0.r13.0/compiler.36424714_0"
        /*0030*/ 	.string	"-arch sm_100a -m 64 "



//--------------------- .note.nv.cuinfo           --------------------------
	.section	.note.nv.cuinfo,"",@"SHT_NOTE"
	.sectionflags	@"SHF_NOTE_NV_CUINFO"
        /*0018*/ 	.short	0x0002
        /*001a*/ 	.short	0x0064
        /*001c*/ 	.short	0x0082
	.zero		2


//--------------------- .nv.info                  --------------------------
	.section	.nv.info,"",@"SHT_CUDA_INFO"
	.align	4


	//----- nvinfo : EIATTR_REGCOUNT
	.align		4
        /*0000*/ 	.byte	0x04, 0x2f
        /*0002*/ 	.short	(.L_19 - .L_18)
	.align		4
.L_18:
        /*0004*/ 	.word	index@(_ZN7cutlass13device_kernelINS_4gemm6kernel13GemmUniversalIN4cute5tupleIJiiiiEEENS1_10collective13CollectiveMmaINS1_35MainloopSm100TmaUmmaWarpSpecializedILi4ELi2ELi4ENS5_IJNS4_1CILi1EEESB_SB_EEEEENS5_IJNSA_ILi64EEENSA_ILi128EEESF_EEENS_6half_tENS5_IJSB_llEEESH_NS5_IJlSB_lEEENS4_8TiledMMAINS4_8MMA_AtomIJNS4_20SM100_MMA_F16BF16_SSISH_SH_fLi64ELi128ELNS4_4UMMA5MajorE1ELSO_0ELNSN_7ScaleInE0ELSP_0EEEEEENS4_6LayoutISC_NS5_IJNSA_ILi0EEEST_ST_EEEEENS5_IJNS4_10UnderscoreESW_SW_EEEEENS4_13SM90_TMA_LOADENS4_14ComposedLayoutINS4_7SwizzleILi3ELi4ELi3EEENS4_18smem_ptr_flag_bitsILi16EEENSS_INS5_IJSE_NSA_ILi8EEEEEENS5_IJSB_SE_EEEEEEEvNS4_8identityESZ_NS10_IS12_S14_NSS_INS5_IJS15_SE_EEENS5_IJSE_SB_EEEEEEEvS1A_EENS_8epilogue10collective18CollectiveEpilogueINS1G_23Sm100TmaWarpSpecializedILi4ELi2ELi16ELb1ELb0EEEJSG_NS5_IJNSS_ISE_SB_EENSS_INSA_ILi32EEESB_EEEEESH_SJ_SH_SJ_NS1G_6fusion15FusionCallbacksIS1K_NS1P_17LinearCombinationISH_fSH_fLNS_15FloatRoundStyleE2EEESG_S1O_JEEENS4_5SM1004TMEM4LOAD26SM100_TMEM_LOAD_16dp256b4xESZ_NS10_INS11_ILi2ELi4ELi3EEES14_NSS_INS5_IJS15_S1M_EEENS5_IJS1M_SB_EEEEEEENS4_17SM75_U32x4_LDSM_NENS4_14SM90_TMA_STOREES23_NS4_17SM90_U32x4_STSM_NENS4_39AutoVectorizingCopyWithAssumedAlignmentILi128EEEEEEvvEEEEvNT_6ParamsE)
        /*0008*/ 	.word	0x0000005b


	//----- nvinfo : EIATTR_FRAME_SIZE
	.align		4
.L_19:
        /*000c*/ 	.byte	0x04, 0x11
        /*000e*/ 	.short	(.L_21 - .L_20)
	.align		4
.L_20:
        /*0010*/ 	.word	index@($__internal_2_$__cuda_sm10x_tcgen05_guardrail_trap_unallocated_columns_being_dealloced)
        /*0014*/ 	.word	0x00000000


	//----- nvinfo : EIATTR_FRAME_SIZE
	.align		4
.L_21:
        /*0018*/ 	.byte	0x04, 0x11
        /*001a*/ 	.short	(.L_23 - .L_22)
	.align		4
.L_22:
        /*001c*/ 	.word	index@($__internal_1_$__cuda_sm10x_tcgen05_guardrail_trap_phase_invalid_during_alloc)
        /*0020*/ 	.word	0x00000000


	//----- nvinfo : EIATTR_FRAME_SIZE
	.align		4
.L_23:
        /*0024*/ 	.byte	0x04, 0x11
        /*0026*/ 	.short	(.L_25 - .L_24)
	.align		4
.L_24:
        /*0028*/ 	.word	index@($__internal_0_$__cuda_sm10x_tcgen05_guardrail_trap_col_being_dealloced_not_returned_by_alloc)
        /*002c*/ 	.word	0x00000000


	//----- nvinfo : EIATTR_FRAME_SIZE
	.align		4
.L_25:
        /*0030*/ 	.byte	0x04, 0x11
        /*0032*/ 	.short	(.L_27 - .L_26)
	.align		4
.L_26:
        /*0034*/ 	.word	index@(_ZN7cutlass13device_kernelINS_4gemm6kernel13GemmUniversalIN4cute5tupleIJiiiiEEENS1_10collective13CollectiveMmaINS1_35MainloopSm100TmaUmmaWarpSpecializedILi4ELi2ELi4ENS5_IJNS4_1CILi1EEESB_SB_EEEEENS5_IJNSA_ILi64EEENSA_ILi128EEESF_EEENS_6half_tENS5_IJSB_llEEESH_NS5_IJlSB_lEEENS4_8TiledMMAINS4_8MMA_AtomIJNS4_20SM100_MMA_F16BF16_SSISH_SH_fLi64ELi128ELNS4_4UMMA5MajorE1ELSO_0ELNSN_7ScaleInE0ELSP_0EEEEEENS4_6LayoutISC_NS5_IJNSA_ILi0EEEST_ST_EEEEENS5_IJNS4_10UnderscoreESW_SW_EEEEENS4_13SM90_TMA_LOADENS4_14ComposedLayoutINS4_7SwizzleILi3ELi4ELi3EEENS4_18smem_ptr_flag_bitsILi16EEENSS_INS5_IJSE_NSA_ILi8EEEEEENS5_IJSB_SE_EEEEEEEvNS4_8identityESZ_NS10_IS12_S14_NSS_INS5_IJS15_SE_EEENS5_IJSE_SB_EEEEEEEvS1A_EENS_8epilogue10collective18CollectiveEpilogueINS1G_23Sm100TmaWarpSpecializedILi4ELi2ELi16ELb1ELb0EEEJSG_NS5_IJNSS_ISE_SB_EENSS_INSA_ILi32EEESB_EEEEESH_SJ_SH_SJ_NS1G_6fusion15FusionCallbacksIS1K_NS1P_17LinearCombinationISH_fSH_fLNS_15FloatRoundStyleE2EEESG_S1O_JEEENS4_5SM1004TMEM4LOAD26SM100_TMEM_LOAD_16dp256b4xESZ_NS10_INS11_ILi2ELi4ELi3EEES14_NSS_INS5_IJS15_S1M_EEENS5_IJS1M_SB_EEEEEEENS4_17SM75_U32x4_LDSM_NENS4_14SM90_TMA_STOREES23_NS4_17SM90_U32x4_STSM_NENS4_39AutoVectorizingCopyWithAssumedAlignmentILi128EEEEEEvvEEEEvNT_6ParamsE)
        /*0038*/ 	.word	0x00000000


	//----- nvinfo : EIATTR_MIN_STACK_SIZE
	.align		4
.L_27:
        /*003c*/ 	.byte	0x04, 0x12
        /*003e*/ 	.short	(.L_29 - .L_28)
	.align		4
.L_28:
        /*0040*/ 	.word	index@(_ZN7cutlass13device_kernelINS_4gemm6kernel13GemmUniversalIN4cute5tupleIJiiiiEEENS1_10collective13CollectiveMmaINS1_35MainloopSm100TmaUmmaWarpSpecializedILi4ELi2ELi4ENS5_IJNS4_1CILi1EEESB_SB_EEEEENS5_IJNSA_ILi64EEENSA_ILi128EEESF_EEENS_6half_tENS5_IJSB_llEEESH_NS5_IJlSB_lEEENS4_8TiledMMAINS4_8MMA_AtomIJNS4_20SM100_MMA_F16BF16_SSISH_SH_fLi64ELi128ELNS4_4UMMA5MajorE1ELSO_0ELNSN_7ScaleInE0ELSP_0EEEEEENS4_6LayoutISC_NS5_IJNSA_ILi0EEEST_ST_EEEEENS5_IJNS4_10UnderscoreESW_SW_EEEEENS4_13SM90_TMA_LOADENS4_14ComposedLayoutINS4_7SwizzleILi3ELi4ELi3EEENS4_18smem_ptr_flag_bitsILi16EEENSS_INS5_IJSE_NSA_ILi8EEEEEENS5_IJSB_SE_EEEEEEEvNS4_8identityESZ_NS10_IS12_S14_NSS_INS5_IJS15_SE_EEENS5_IJSE_SB_EEEEEEEvS1A_EENS_8epilogue10collective18CollectiveEpilogueINS1G_23Sm100TmaWarpSpecializedILi4ELi2ELi16ELb1ELb0EEEJSG_NS5_IJNSS_ISE_SB_EENSS_INSA_ILi32EEESB_EEEEESH_SJ_SH_SJ_NS1G_6fusion15FusionCallbacksIS1K_NS1P_17LinearCombinationISH_fSH_fLNS_15FloatRoundStyleE2EEESG_S1O_JEEENS4_5SM1004TMEM4LOAD26SM100_TMEM_LOAD_16dp256b4xESZ_NS10_INS11_ILi2ELi4ELi3EEES14_NSS_INS5_IJS15_S1M_EEENS5_IJS1M_SB_EEEEEEENS4_17SM75_U32x4_LDSM_NENS4_14SM90_TMA_STOREES23_NS4_17SM90_U32x4_STSM_NENS4_39AutoVectorizingCopyWithAssumedAlignmentILi128EEEEEEvvEEEEvNT_6ParamsE)
        /*0044*/ 	.word	0x00000000
.L_29:


//--------------------- .nv.compat                --------------------------
	.section	.nv.compat,"",@"SHT_CUDA_COMPAT_INFO"
	.align	4
        /*0000*/ 	.byte	0x02, 0x09, 0x01, 0x00, 0x02, 0x02, 0x02, 0x00, 0x02, 0x05, 0x05, 0x00, 0x03, 0x07, 0x01, 0x01
        /*0010*/ 	.byte	0x02, 0x03, 0x01, 0x00, 0x02, 0x06, 0x01, 0x00, 0x04, 0x0b, 0x08, 0x00, 0x09, 0x00, 0x00, 0x00
        /*0020*/ 	.byte	0x00, 0x00, 0x00, 0x00


//--------------------- .nv.info._ZN7cutlass13device_kernelINS_4gemm6kernel13GemmUniversalIN4cute5tupleIJiiiiEEENS1_10collective13CollectiveMmaINS1_35MainloopSm100TmaUmmaWarpSpecializedILi4ELi2ELi4ENS5_IJNS4_1CILi1EEESB_SB_EEEEENS5_IJNSA_ILi64EEENSA_ILi128EEESF_EEENS_6half_tENS5_IJSB_llEEESH_NS5_IJlSB_lEEENS4_8TiledMMAINS4_8MMA_AtomIJNS4_20SM100_MMA_F16BF16_SSISH_SH_fLi64ELi128ELNS4_4UMMA5MajorE1ELSO_0ELNSN_7ScaleInE0ELSP_0EEEEEENS4_6LayoutISC_NS5_IJNSA_ILi0EEEST_ST_EEEEENS5_IJNS4_10UnderscoreESW_SW_EEEEENS4_13SM90_TMA_LOADENS4_14ComposedLayoutINS4_7SwizzleILi3ELi4ELi3EEENS4_18smem_ptr_flag_bitsILi16EEENSS_INS5_IJSE_NSA_ILi8EEEEEENS5_IJSB_SE_EEEEEEEvNS4_8identityESZ_NS10_IS12_S14_NSS_INS5_IJS15_SE_EEENS5_IJSE_SB_EEEEEEEvS1A_EENS_8epilogue10collective18CollectiveEpilogueINS1G_23Sm100TmaWarpSpecializedILi4ELi2ELi16ELb1ELb0EEEJSG_NS5_IJNSS_ISE_SB_EENSS_INSA_ILi32EEESB_EEEEESH_SJ_SH_SJ_NS1G_6fusion15FusionCallbacksIS1K_NS1P_17LinearCombinationISH_fSH_fLNS_15FloatRoundStyleE2EEESG_S1O_JEEENS4_5SM1004TMEM4LOAD26SM100_TMEM_LOAD_16dp256b4xESZ_NS10_INS11_ILi2ELi4ELi3EEES14_NSS_INS5_IJS15_S1M_EEENS5_IJS1M_SB_EEEEEEENS4_17SM75_U32x4_LDSM_NENS4_14SM90_TMA_STOREES23_NS4_17SM90_U32x4_STSM_NENS4_39AutoVectorizingCopyWithAssumedAlignmentILi128EEEEEEvvEEEEvNT_6ParamsE --------------------------
	.section	.nv.info._ZN7cutlass13device_kernelINS_4gemm6kernel13GemmUniversalIN4cute5tupleIJiiiiEEENS1_10collective13CollectiveMmaINS1_35MainloopSm100TmaUmmaWarpSpecializedILi4ELi2ELi4ENS5_IJNS4_1CILi1EEESB_SB_EEEEENS5_IJNSA_ILi64EEENSA_ILi128EEESF_EEENS_6half_tENS5_IJSB_llEEESH_NS5_IJlSB_lEEENS4_8TiledMMAINS4_8MMA_AtomIJNS4_20SM100_MMA_F16BF16_SSISH_SH_fLi64ELi128ELNS4_4UMMA5MajorE1ELSO_0ELNSN_7ScaleInE0ELSP_0EEEEEENS4_6LayoutISC_NS5_IJNSA_ILi0EEEST_ST_EEEEENS5_IJNS4_10UnderscoreESW_SW_EEEEENS4_13SM90_TMA_LOADENS4_14ComposedLayoutINS4_7SwizzleILi3ELi4ELi3EEENS4_18smem_ptr_flag_bitsILi16EEENSS_INS5_IJSE_NSA_ILi8EEEEEENS5_IJSB_SE_EEEEEEEvNS4_8identityESZ_NS10_IS12_S14_NSS_INS5_IJS15_SE_EEENS5_IJSE_SB_EEEEEEEvS1A_EENS_8epilogue10collective18CollectiveEpilogueINS1G_23Sm100TmaWarpSpecializedILi4ELi2ELi16ELb1ELb0EEEJSG_NS5_IJNSS_ISE_SB_EENSS_INSA_ILi32EEESB_EEEEESH_SJ_SH_SJ_NS1G_6fusion15FusionCallbacksIS1K_NS1P_17LinearCombinationISH_fSH_fLNS_15FloatRoundStyleE2EEESG_S1O_JEEENS4_5SM1004TMEM4LOAD26SM100_TMEM_LOAD_16dp256b4xESZ_NS10_INS11_ILi2ELi4ELi3EEES14_NSS_INS5_IJS15_S1M_EEENS5_IJS1M_SB_EEEEEEENS4_17SM75_U32x4_LDSM_NENS4_14SM90_TMA_STOREES23_NS4_17SM90_U32x4_STSM_NENS4_39AutoVectorizingCopyWithAssumedAlignmentILi128EEEEEEvvEEEEvNT_6ParamsE,"",@"SHT_CUDA_INFO"
	.sectionflags	@""
	.align	4


	//----- nvinfo : EIATTR_CUDA_API_VERSION
	.align		4
        /*0000*/ 	.byte	0x04, 0x37
        /*0002*/ 	.short	(.L_31 - .L_30)
.L_30:
        /*0004*/ 	.word	0x00000082


	//----- nvinfo : EIATTR_KPARAM_INFO
	.align		4
.L_31:
        /*0008*/ 	.byte	0x04, 0x17
        /*000a*/ 	.short	(.L_33 - .L_32)
.L_32:
        /*000c*/ 	.word	0x00000000
        /*0010*/ 	.short	0x0000
        /*0012*/ 	.short	0x0000
        /*0014*/ 	.byte	0x00, 0xf0, 0x01, 0x20


	//----- nvinfo : EIATTR_AT_ENTRY_FRAGMENTS
	.align		4
.L_33:
        /*0018*/ 	.byte	0x04, 0x4f
        /*001a*/ 	.short	(.L_35 - .L_34)


	//   ....[0]....
.L_34:
        /*001c*/ 	.word	0x00000006


	//----- nvinfo : EIATTR_RESERVED_SMEM_USED
	.align		4
.L_35:
        /*0020*/ 	.byte	0x01, 0x41
	.zero		2


	//----- nvinfo : EIATTR_SPARSE_MMA_MASK
	.align		4
        /*0024*/ 	.byte	0x03, 0x50
        /*0026*/ 	.short	0x0000


	//----- nvinfo : EIATTR_TCGEN05_1CTA_USED
	.align		4
        /*0028*/ 	.byte	0x01, 0x51
	.zero		2


	//----- nvinfo : EIATTR_MAXREG_COUNT
	.align		4
        /*002c*/ 	.byte	0x03, 0x1b
        /*002e*/ 	.short	0x00ff


	//----- nvinfo : EIATTR_NUM_BARRIERS
	.align		4
        /*0030*/ 	.byte	0x02, 0x4c
        /*0032*/ 	.byte	0x07
	.zero		1


	//----- nvinfo : EIATTR_EXTERNS
	.align		4
        /*0034*/ 	.byte	0x04, 0x0f
        /*0036*/ 	.short	(.L_37 - .L_36)


	//   ....[0]....
	.align		4
.L_36:
        /*0038*/ 	.word	index@(__assertfail)


	//----- nvinfo : EIATTR_MERCURY_ISA_VERSION
	.align		4
.L_37:
        /*003c*/ 	.byte	0x03, 0x5f
        /*003e*/ 	.short	0x0101


	//----- nvinfo : EIATTR_INT_WARP_WIDE_INSTR_OFFSETS
	.align		4
        /*0040*/ 	.byte	0x04, 0x31
        /*0042*/ 	.short	(.L_39 - .L_38)


	//   ....[0]....
.L_38:
        /*0044*/ 	.word	0x00001eb0


	//   ....[1]....
        /*0048*/ 	.word	0x00003b10


	//   ....[2]....
        /*004c*/ 	.word	0x00003b30


	//   ....[3]....
        /*0050*/ 	.word	0x00003b60


	//   ....[4]....
        /*0054*/ 	.word	0x000044a0


	//   ....[5]....
        /*0058*/ 	.word	0x00004510


	//   ....[6]....
        /*005c*/ 	.word	0x000045f0


	//   ....[7]....
        /*0060*/ 	.word	0x00004670


	//   ....[8]....
        /*0064*/ 	.word	0x00004780


	//   ....[9]....
        /*0068*/ 	.word	0x00004810


	//   ....[10]....
        /*006c*/ 	.word	0x000049f0


	//   ....[11]....
        /*0070*/ 	.word	0x00004b50


	//----- nvinfo : EIATTR_COOP_GROUP_MASK_REGIDS
	.align		4
.L_39:
        /*0074*/ 	.byte	0x04, 0x29
        /*0076*/ 	.short	(.L_41 - .L_40)


	//   ....[0]....
.L_40:
        /*0078*/ 	.word	0xffffffff


	//   ....[1]....
        /*007c*/ 	.word	0xffffffff


	//   ....[2]....
        /*0080*/ 	.word	0xffffffff


	//   ....[3]....
        /*0084*/ 	.word	0xffffffff


	//   ....[4]....
        /*0088*/ 	.word	0xffffffff


	//   ....[5]....
        /*008c*/ 	.word	0xffffffff


	//   ....[6]....
        /*0090*/ 	.word	0xffffffff


	//   ....[7]....
        /*0094*/ 	.word	0xffffffff


	//   ....[8]....
        /*0098*/ 	.word	0xffffffff


	//   ....[9]....
        /*009c*/ 	.word	0xffffffff


	//   ....[10]....
        /*00a0*/ 	.word	0xffffffff


	//   ....[11]....
        /*00a4*/ 	.word	0xffffffff


	//   ....[12]....
        /*00a8*/ 	.word	0xffffffff


	//----- nvinfo : EIATTR_COOP_GROUP_INSTR_OFFSETS
	.align		4
.L_41:
        /*00ac*/ 	.byte	0x04, 0x28
        /*00ae*/ 	.short	(.L_43 - .L_42)


	//   ....[0]....
.L_42:
        /*00b0*/ 	.word	0x00000090


	//   ....[1]....
        /*00b4*/ 	.word	0x000004d0


	//   ....[2]....
        /*00b8*/ 	.word	0x00000640


	//   ....[3]....
        /*00bc*/ 	.word	0x000007e0


	//   ....[4]....
        /*00c0*/ 	.word	0x000008e0


	//   ....[5]....
        /*00c4*/ 	.word	0x00000a50


	//   ....[6]....
        /*00c8*/ 	.word	0x00000bf0


	//   ....[7]....
        /*00cc*/ 	.word	0x00001d90


	//   ....[8]....
        /*00d0*/ 	.word	0x00002b70


	//   ....[9]....
        /*00d4*/ 	.word	0x00002d80


	//   ....[10]....
        /*00d8*/ 	.word	0x00002db0


	//   ....[11]....
        /*00dc*/ 	.word	0x000039f0


	//   ....[12]....
        /*00e0*/ 	.word	0x00003c20


	//----- nvinfo : EIATTR_VRC_CTA_INIT_COUNT
	.align		4
.L_43:
        /*00e4*/ 	.byte	0x02, 0x4a
        /*00e6*/ 	.byte	0x80
	.zero		1


	//----- nvinfo : EIATTR_SYSCALL_OFFSETS
	.align		4
        /*00e8*/ 	.byte	0x04, 0x46
        /*00ea*/ 	.short	(.L_45 - .L_44)


	//   ....[0]....
.L_44:
        /*00ec*/ 	.word	0x00005600


	//   ....[1]....
        /*00f0*/ 	.word	0x000056f0


	//   ....[2]....
        /*00f4*/ 	.word	0x00005e50


	//   ....[3]....
        /*00f8*/ 	.word	0x00006700


	//   ....[4]....
        /*00fc*/ 	.word	0x00006f80


	//   ....[5]....
        /*0100*/ 	.word	0x00007800


	//----- nvinfo : EIATTR_MBARRIER_INSTR_OFFSETS
	.align		4
.L_45:
        /*0104*/ 	.byte	0x04, 0x39
        /*0106*/ 	.short	(.L_47 - .L_46)


	//   ....[0]....
.L_46:
        /*0108*/ 	.word	0x000005b0
        /*010c*/ 	.word	0x000000ff
        /*0110*/ 	.word	0x00000000
        /*0114*/ 	.short	0x0100
        /*0116*/ 	.byte	0x05
	.zero		1


	//   ....[1]....
        /*0118*/ 	.word	0x000005c0
        /*011c*/ 	.word	0x000000ff
        /*0120*/ 	.word	0x00000020
        /*0124*/ 	.short	0x0100
        /*0126*/ 	.byte	0x05
	.zero		1


	//   ....[2]....
        /*0128*/ 	.word	0x000005d0
        /*012c*/ 	.word	0x000000ff
        /*0130*/ 	.word	0x00000008
        /*0134*/ 	.short	0x0100
        /*0136*/ 	.byte	0x05
	.zero		1


	//   ....[3]....
        /*0138*/ 	.word	0x000005e0
        /*013c*/ 	.word	0x000000ff
        /*0140*/ 	.word	0x00000028
        /*0144*/ 	.short	0x0100
        /*0146*/ 	.byte	0x05
	.zero		1


	//   ....[4]....
        /*0148*/ 	.word	0x000005f0
        /*014c*/ 	.word	0x000000ff
        /*0150*/ 	.word	0x00000010
        /*0154*/ 	.short	0x0100
        /*0156*/ 	.byte	0x05
	.zero		1


	//   ....[5]....
        /*0158*/ 	.word	0x00000600
        /*015c*/ 	.word	0x000000ff
        /*0160*/ 	.word	0x00000030
        /*0164*/ 	.short	0x0100
        /*0166*/ 	.byte	0x05
	.zero		1


	//   ....[6]....
        /*0168*/ 	.word	0x00000610
        /*016c*/ 	.word	0x000000ff
        /*0170*/ 	.word	0x00000018
        /*0174*/ 	.short	0x0100
        /*0176*/ 	.byte	0x05
	.zero		1


	//   ....[7]....
        /*0178*/ 	.word	0x00000620
        /*017c*/ 	.word	0x000000ff
        /*0180*/ 	.word	0x00000038
        /*0184*/ 	.short	0x0100
        /*0186*/ 	.byte	0x05
	.zero		1


	//   ....[8]....
        /*0188*/ 	.word	0x00000750
        /*018c*/ 	.word	0x000000ff
        /*0190*/ 	.word	0x00000040
        /*0194*/ 	.short	0x0100
        /*0196*/ 	.byte	0x07
	.zero		1


	//   ....[9]....
        /*0198*/ 	.word	0x00000760
        /*019c*/ 	.word	0x000000ff
        /*01a0*/ 	.word	0x00000060
        /*01a4*/ 	.short	0x0100
        /*01a6*/ 	.byte	0x07
	.zero		1


	//   ....[10]....
        /*01a8*/ 	.word	0x00000770
        /*01ac*/ 	.word	0x000000ff
        /*01b0*/ 	.word	0x00000048
        /*01b4*/ 	.short	0x0100
        /*01b6*/ 	.byte	0x07
	.zero		1


	//   ....[11]....
        /*01b8*/ 	.word	0x00000780
        /*01bc*/ 	.word	0x000000ff
        /*01c0*/ 	.word	0x00000068
        /*01c4*/ 	.short	0x0100
        /*01c6*/ 	.byte	0x07
	.zero		1


	//   ....[12]....
        /*01c8*/ 	.word	0x00000790
        /*01cc*/ 	.word	0x000000ff
        /*01d0*/ 	.word	0x00000050
        /*01d4*/ 	.short	0x0100
        /*01d6*/ 	.byte	0x07
	.zero		1


	//   ....[13]....
        /*01d8*/ 	.word	0x000007a0
        /*01dc*/ 	.word	0x000000ff
        /*01e0*/ 	.word	0x00000070
        /*01e4*/ 	.short	0x0100
        /*01e6*/ 	.byte	0x07
	.zero		1


	//   ....[14]....
        /*01e8*/ 	.word	0x000007b0
        /*01ec*/ 	.word	0x000000ff
        /*01f0*/ 	.word	0x00000058
        /*01f4*/ 	.short	0x0100
        /*01f6*/ 	.byte	0x07
	.zero		1


	//   ....[15]....
        /*01f8*/ 	.word	0x000007c0
        /*01fc*/ 	.word	0x000000ff
        /*0200*/ 	.word	0x00000078
        /*0204*/ 	.short	0x0100
        /*0206*/ 	.byte	0x07
	.zero		1


	//   ....[16]....
        /*0208*/ 	.word	0x000008b0
        /*020c*/ 	.word	0x000000ff
        /*0210*/ 	.word	0x00000080
        /*0214*/ 	.short	0x0100
        /*0216*/ 	.byte	0x05
	.zero		1


	//   ....[17]....
        /*0218*/ 	.word	0x000008c0
        /*021c*/ 	.word	0x000000ff
        /*0220*/ 	.word	0x00000088
        /*0224*/ 	.short	0x0100
        /*0226*/ 	.byte	0x05
	.zero		1


	//   ....[18]....
        /*0228*/ 	.word	0x00000a00
        /*022c*/ 	.word	0x000000ff
        /*0230*/ 	.word	0x00000090
        /*0234*/ 	.short	0x0100
        /*0236*/ 	.byte	0x05
	.zero		1


	//   ....[19]....
        /*0238*/ 	.word	0x00000a10
        /*023c*/ 	.word	0x000000ff
        /*0240*/ 	.word	0x000000a0
        /*0244*/ 	.short	0x0100
        /*0246*/ 	.byte	0x05
	.zero		1


	//   ....[20]....
        /*0248*/ 	.word	0x00000a20
        /*024c*/ 	.word	0x000000ff
        /*0250*/ 	.word	0x00000098
        /*0254*/ 	.short	0x0100
        /*0256*/ 	.byte	0x05
	.zero		1


	//   ....[21]....
        /*0258*/ 	.word	0x00000a30
        /*025c*/ 	.word	0x000000ff
        /*0260*/ 	.word	0x000000a8
        /*0264*/ 	.short	0x0100
        /*0266*/ 	.byte	0x05
	.zero		1


	//   ....[22]....
        /*0268*/ 	.word	0x00000b60
        /*026c*/ 	.word	0x000000ff
        /*0270*/ 	.word	0x000000b0
        /*0274*/ 	.short	0x0100
        /*0276*/ 	.byte	0x07
	.zero		1


	//   ....[23]....
        /*0278*/ 	.word	0x00000b70
        /*027c*/ 	.word	0x000000ff
        /*0280*/ 	.word	0x000000d0
        /*0284*/ 	.short	0x0100
        /*0286*/ 	.byte	0x07
	.zero		1


	//   ....[24]....
        /*0288*/ 	.word	0x00000b80
        /*028c*/ 	.word	0x000000ff
        /*0290*/ 	.word	0x000000b8
        /*0294*/ 	.short	0x0100
        /*0296*/ 	.byte	0x07
	.zero		1


	//   ....[25]....
        /*0298*/ 	.word	0x00000b90
        /*029c*/ 	.word	0x000000ff
        /*02a0*/ 	.word	0x000000d8
        /*02a4*/ 	.short	0x0100
        /*02a6*/ 	.byte	0x07
	.zero		1


	//   ....[26]....
        /*02a8*/ 	.word	0x00000ba0
        /*02ac*/ 	.word	0x000000ff
        /*02b0*/ 	.word	0x000000c0
        /*02b4*/ 	.short	0x0100
        /*02b6*/ 	.byte	0x07
	.zero		1


	//   ....[27]....
        /*02b8*/ 	.word	0x00000bb0
        /*02bc*/ 	.word	0x000000ff
        /*02c0*/ 	.word	0x000000e0
        /*02c4*/ 	.short	0x0100
        /*02c6*/ 	.byte	0x07
	.zero		1


	//   ....[28]....
        /*02c8*/ 	.word	0x00000bc0
        /*02cc*/ 	.word	0x000000ff
        /*02d0*/ 	.word	0x000000c8
        /*02d4*/ 	.short	0x0100
        /*02d6*/ 	.byte	0x07
	.zero		1


	//   ....[29]....
        /*02d8*/ 	.word	0x00000bd0
        /*02dc*/ 	.word	0x000000ff
        /*02e0*/ 	.word	0x000000e8
        /*02e4*/ 	.short	0x0100
        /*02e6*/ 	.byte	0x07
	.zero		1


	//   ....[30]....
        /*02e8*/ 	.word	0x00000cc0
        /*02ec*/ 	.word	0x000000ff
        /*02f0*/ 	.word	0x000000f0
        /*02f4*/ 	.short	0x0100
        /*02f6*/ 	.byte	0x05
	.zero		1


	//   ....[31]....
        /*02f8*/ 	.word	0x00000cd0
        /*02fc*/ 	.word	0x000000ff
        /*0300*/ 	.word	0x00000100
        /*0304*/ 	.short	0x0100
        /*0306*/ 	.byte	0x05
	.zero		1


	//   ....[32]....
        /*0308*/ 	.word	0x00000ce0
        /*030c*/ 	.word	0x000000ff
        /*0310*/ 	.word	0x000000f8
        /*0314*/ 	.short	0x0100
        /*0316*/ 	.byte	0x05
	.zero		1


	//   ....[33]....
        /*0318*/ 	.word	0x00000cf0
        /*031c*/ 	.word	0x000000ff
        /*0320*/ 	.word	0x00000108
        /*0324*/ 	.short	0x0100
        /*0326*/ 	.byte	0x05
	.zero		1


	//   ....[34]....
        /*0328*/ 	.word	0x000015d0
        /*032c*/ 	.word	0x00000003
        /*0330*/ 	.word	0x00000100
        /*0334*/ 	.short	0x010a
        /*0336*/ 	.byte	0xff
	.zero		1


	//   ....[35]....
        /*0338*/ 	.word	0x00001600
        /*033c*/ 	.word	0x00000003
        /*0340*/ 	.word	0x000000f0
        /*0344*/ 	.short	0x0101
        /*0346*/ 	.byte	0xff
	.zero		1


	//   ....[36]....
        /*0348*/ 	.word	0x000016d0
        /*034c*/ 	.word	0x000000ff
        /*0350*/ 	.word	0x00000020
        /*0354*/ 	.short	0x010a
        /*0356*/ 	.byte	0x08
	.zero		1


	//   ....[37]....
        /*0358*/ 	.word	0x00001770
        /*035c*/ 	.word	0x000000ff
        /*0360*/ 	.word	0x00000020
        /*0364*/ 	.short	0x010a
        /*0366*/ 	.byte	0x21
	.zero		1


	//   ....[38]....
        /*0368*/ 	.word	0x000018c0
        /*036c*/ 	.word	0x000000ff
        /*0370*/ 	.word	0x00000020
        /*0374*/ 	.short	0x010a
        /*0376*/ 	.byte	0x08
	.zero		1


	//   ....[39]....
        /*0378*/ 	.word	0x00001a30
        /*037c*/ 	.word	0x000000ff
        /*0380*/ 	.word	0x00000088
        /*0384*/ 	.short	0x0101
        /*0386*/ 	.byte	0x04
	.zero		1


	//   ....[40]....
        /*0388*/ 	.word	0x00001a50
        /*038c*/ 	.word	0x000000ff
        /*0390*/ 	.word	0x00000020
        /*0394*/ 	.short	0x010a
        /*0396*/ 	.byte	0x08
	.zero		1


	//   ....[41]....
        /*0398*/ 	.word	0x00001ad0
        /*039c*/ 	.word	0x000000ff
        /*03a0*/ 	.word	0x00000020
        /*03a4*/ 	.short	0x010a
        /*03a6*/ 	.byte	0x19
	.zero		1


	//   ....[42]....
        /*03a8*/ 	.word	0x00001c20
        /*03ac*/ 	.word	0x000000ff
        /*03b0*/ 	.word	0x00000020
        /*03b4*/ 	.short	0x010a
        /*03b6*/ 	.byte	0x08
	.zero		1


	//   ....[43]....
        /*03b8*/ 	.word	0x00001dc0
        /*03bc*/ 	.word	0x00000002
        /*03c0*/ 	.word	0x00000090
        /*03c4*/ 	.short	0x010a
        /*03c6*/ 	.byte	0xff
	.zero		1


	//   ....[44]....
        /*03c8*/ 	.word	0x00001e80
        /*03cc*/ 	.word	0x00000002
        /*03d0*/ 	.word	0x00000000
        /*03d4*/ 	.short	0x0101
        /*03d6*/ 	.byte	0xff
	.zero		1


	//   ....[45]....
        /*03d8*/ 	.word	0x000023e0
        /*03dc*/ 	.word	0x000000ff
        /*03e0*/ 	.word	0x00000000
        /*03e4*/ 	.short	0x010a
        /*03e6*/ 	.byte	0x05
	.zero		1


	//   ....[46]....
        /*03e8*/ 	.word	0x00002470
        /*03ec*/ 	.word	0x000000ff
        /*03f0*/ 	.word	0x00000000
        /*03f4*/ 	.short	0x010a
        /*03f6*/ 	.byte	0x05
	.zero		1


	//   ....[47]....
        /*03f8*/ 	.word	0x00002500
        /*03fc*/ 	.word	0x000000ff
        /*0400*/ 	.word	0x00000000
        /*0404*/ 	.short	0x010a
        /*0406*/ 	.byte	0x05
	.zero		1


	//   ....[48]....
        /*0408*/ 	.word	0x000025a0
        /*040c*/ 	.word	0x00000000
        /*0410*/ 	.word	0x00000000
        /*0414*/ 	.short	0x010a
        /*0416*/ 	.byte	0xff
	.zero		1


	//   ....[49]....
        /*0418*/ 	.word	0x000026c0
        /*041c*/ 	.word	0x00000000
        /*0420*/ 	.word	0x000000f0
        /*0424*/ 	.short	0x010a
        /*0426*/ 	.byte	0xff
	.zero		1


	//   ....[50]....
        /*0428*/ 	.word	0x00002720
        /*042c*/ 	.word	0x00000004
        /*0430*/ 	.word	0x00000000
        /*0434*/ 	.short	0x0101
        /*0436*/ 	.byte	0xff
	.zero		1


	//   ....[51]....
        /*0438*/ 	.word	0x00002740
        /*043c*/ 	.word	0x000000ff
        /*0440*/ 	.word	0x000000a0
        /*0444*/ 	.short	0x010a
        /*0446*/ 	.byte	0x05
	.zero		1


	//   ....[52]....
        /*0448*/ 	.word	0x00002860
        /*044c*/ 	.word	0x00000000
        /*0450*/ 	.word	0x00000090
        /*0454*/ 	.short	0x010a
        /*0456*/ 	.byte	0xff
	.zero		1


	//   ....[53]....
        /*0458*/ 	.word	0x00002970
        /*045c*/ 	.word	0x00000000
        /*0460*/ 	.word	0x00000000
        /*0464*/ 	.short	0x0101
        /*0466*/ 	.byte	0xff
	.zero		1


	//   ....[54]....
        /*0468*/ 	.word	0x00002a00
        /*046c*/ 	.word	0x000000ff
        /*0470*/ 	.word	0x000000a0
        /*0474*/ 	.short	0x0106
        /*0476*/ 	.byte	0x05
	.zero		1


	//   ....[55]....
        /*0478*/ 	.word	0x00002a20
        /*047c*/ 	.word	0x000000ff
        /*0480*/ 	.word	0x000000a0
        /*0484*/ 	.short	0x010a
        /*0486*/ 	.byte	0x05
	.zero		1


	//   ....[56]....
        /*0488*/ 	.word	0x00002ab0
        /*048c*/ 	.word	0x000000ff
        /*0490*/ 	.word	0x000000a0
        /*0494*/ 	.short	0x0106
        /*0496*/ 	.byte	0x04
	.zero		1


	//   ....[57]....
        /*0498*/ 	.word	0x00002af0
        /*049c*/ 	.word	0x00000000
        /*04a0*/ 	.word	0x000000a0
        /*04a4*/ 	.short	0x010a
        /*04a6*/ 	.byte	0xff
	.zero		1


	//   ....[58]....
        /*04a8*/ 	.word	0x000030a0
        /*04ac*/ 	.word	0x00000000
        /*04b0*/ 	.word	0x00000090
        /*04b4*/ 	.short	0x010a
        /*04b6*/ 	.byte	0xff
	.zero		1


	//   ....[59]....
        /*04b8*/ 	.word	0x000031b0
        /*04bc*/ 	.word	0x00000003
        /*04c0*/ 	.word	0x00000000
        /*04c4*/ 	.short	0x0101
        /*04c6*/ 	.byte	0xff
	.zero		1


	//   ....[60]....
        /*04c8*/ 	.word	0x000031c0
        /*04cc*/ 	.word	0x000000ff
        /*04d0*/ 	.word	0x00000000
        /*04d4*/ 	.short	0x010a
        /*04d6*/ 	.byte	0x07
	.zero		1


	//   ....[61]....
        /*04d8*/ 	.word	0x00003240
        /*04dc*/ 	.word	0x000000ff
        /*04e0*/ 	.word	0x000000d0
        /*04e4*/ 	.short	0x010a
        /*04e6*/ 	.byte	0x06
	.zero		1


	//   ....[62]....
        /*04e8*/ 	.word	0x00003310
        /*04ec*/ 	.word	0x000000ff
        /*04f0*/ 	.word	0x00000000
        /*04f4*/ 	.short	0x010a
        /*04f6*/ 	.byte	0x0a
	.zero		1


	//   ....[63]....
        /*04f8*/ 	.word	0x00003440
        /*04fc*/ 	.word	0x000000ff
        /*0500*/ 	.word	0x00000000
        /*0504*/ 	.short	0x010a
        /*0506*/ 	.byte	0x22
	.zero		1


	//   ....[64]....
        /*0508*/ 	.word	0x00003820
        /*050c*/ 	.word	0x000000ff
        /*0510*/ 	.word	0x00000000
        /*0514*/ 	.short	0x010a
        /*0516*/ 	.byte	0x06
	.zero		1


	//   ....[65]....
        /*0518*/ 	.word	0x000038b0
        /*051c*/ 	.word	0x000000ff
        /*0520*/ 	.word	0x00000000
        /*0524*/ 	.short	0x010a
        /*0526*/ 	.byte	0x06
	.zero		1


	//   ....[66]....
        /*0528*/ 	.word	0x00003940
        /*052c*/ 	.word	0x000000ff
        /*0530*/ 	.word	0x00000000
        /*0534*/ 	.short	0x010a
        /*0536*/ 	.byte	0x06
	.zero		1


	//   ....[67]....
        /*0538*/ 	.word	0x000039d0
        /*053c*/ 	.word	0x000000ff
        /*0540*/ 	.word	0x00000000
        /*0544*/ 	.short	0x010a
        /*0546*/ 	.byte	0x07
	.zero		1


	//   ....[68]....
        /*0548*/ 	.word	0x00003e50
        /*054c*/ 	.word	0x00000000
        /*0550*/ 	.word	0x00000090
        /*0554*/ 	.short	0x010a
        /*0556*/ 	.byte	0xff
	.zero		1


	//   ....[69]....
        /*0558*/ 	.word	0x00003f10
        /*055c*/ 	.word	0x00000000
        /*0560*/ 	.word	0x00000000
        /*0564*/ 	.short	0x0101
        /*0566*/ 	.byte	0xff
	.zero		1


	//   ....[70]....
        /*0568*/ 	.word	0x00004230
        /*056c*/ 	.word	0x000000ff
        /*0570*/ 	.word	0x00000088
        /*0574*/ 	.short	0x010a
        /*0576*/ 	.byte	0x07
	.zero		1


	//   ....[71]....
        /*0578*/ 	.word	0x00004420
        /*057c*/ 	.word	0x000000ff
        /*0580*/ 	.word	0x00000060
        /*0584*/ 	.short	0x010a
        /*0586*/ 	.byte	0x07
	.zero		1


	//   ....[72]....
        /*0588*/ 	.word	0x00004590
        /*058c*/ 	.word	0x000000ff
        /*0590*/ 	.word	0x00000040
        /*0594*/ 	.short	0x010b
        /*0596*/ 	.byte	0x07
	.zero		1


	//   ....[73]....
        /*0598*/ 	.word	0x000045a0
        /*059c*/ 	.word	0x000000ff
        /*05a0*/ 	.word	0x00000000
        /*05a4*/ 	.short	0x0101
        /*05a6*/ 	.byte	0x08
	.zero		1


	//   ....[74]....
        /*05a8*/ 	.word	0x000045c0
        /*05ac*/ 	.word	0x000000ff
        /*05b0*/ 	.word	0x00000068
        /*05b4*/ 	.short	0x010a
        /*05b6*/ 	.byte	0x07
	.zero		1


	//   ....[75]....
        /*05b8*/ 	.word	0x00004720
        /*05bc*/ 	.word	0x000000ff
        /*05c0*/ 	.word	0x00000048
        /*05c4*/ 	.short	0x010b
        /*05c6*/ 	.byte	0x07
	.zero		1


	//   ....[76]....
        /*05c8*/ 	.word	0x00004730
        /*05cc*/ 	.word	0x000000ff
        /*05d0*/ 	.word	0x00000000
        /*05d4*/ 	.short	0x0101
        /*05d6*/ 	.byte	0x08
	.zero		1


	//   ....[77]....
        /*05d8*/ 	.word	0x00004740
        /*05dc*/ 	.word	0x000000ff
        /*05e0*/ 	.word	0x00000070
        /*05e4*/ 	.short	0x010a
        /*05e6*/ 	.byte	0x07
	.zero		1


	//   ....[78]....
        /*05e8*/ 	.word	0x000048e0
        /*05ec*/ 	.word	0x000000ff
        /*05f0*/ 	.word	0x00000050
        /*05f4*/ 	.short	0x010b
        /*05f6*/ 	.byte	0x07
	.zero		1


	//   ....[79]....
        /*05f8*/ 	.word	0x00004950
        /*05fc*/ 	.word	0x000000ff
        /*0600*/ 	.word	0x00000000
        /*0604*/ 	.short	0x0101
        /*0606*/ 	.byte	0x08
	.zero		1


	//   ....[80]....
        /*0608*/ 	.word	0x00004980
        /*060c*/ 	.word	0x000000ff
        /*0610*/ 	.word	0x00000078
        /*0614*/ 	.short	0x010a
        /*0616*/ 	.byte	0x07
	.zero		1


	//   ....[81]....
        /*0618*/ 	.word	0x00004b90
        /*061c*/ 	.word	0x000000ff
        /*0620*/ 	.word	0x00000058
        /*0624*/ 	.short	0x010b
        /*0626*/ 	.byte	0x07
	.zero		1


	//   ....[82]....
        /*0628*/ 	.word	0x00004bb0
        /*062c*/ 	.word	0x000000ff
        /*0630*/ 	.word	0x00000000
        /*0634*/ 	.short	0x0101
        /*0636*/ 	.byte	0x0d
	.zero		1


	//   ....[83]....
        /*0638*/ 	.word	0x00004be0
        /*063c*/ 	.word	0x000000ff
        /*0640*/ 	.word	0x00000060
        /*0644*/ 	.short	0x010a
        /*0646*/ 	.byte	0x07
	.zero		1


	//   ....[84]....
        /*0648*/ 	.word	0x00004c00
        /*064c*/ 	.word	0x000000ff
        /*0650*/ 	.word	0x00000068
        /*0654*/ 	.short	0x010a
        /*0656*/ 	.byte	0x07
	.zero		1


	//   ....[85]....
        /*0658*/ 	.word	0x00004c20
        /*065c*/ 	.word	0x000000ff
        /*0660*/ 	.word	0x00000070
        /*0664*/ 	.short	0x010a
        /*0666*/ 	.byte	0x07
	.zero		1


	//   ....[86]....
        /*0668*/ 	.word	0x00004c60
        /*066c*/ 	.word	0x00000000
        /*0670*/ 	.word	0x00000078
        /*0674*/ 	.short	0x010a
        /*0676*/ 	.byte	0xff
	.zero		1


	//   ....[87]....
        /*0678*/ 	.word	0x00004fc0
        /*067c*/ 	.word	0x00000000
        /*0680*/ 	.word	0x00000090
        /*0684*/ 	.short	0x010a
        /*0686*/ 	.byte	0xff
	.zero		1


	//   ....[88]....
        /*0688*/ 	.word	0x000050d0
        /*068c*/ 	.word	0x00000000
        /*0690*/ 	.word	0x00000000
        /*0694*/ 	.short	0x0101
        /*0696*/ 	.byte	0xff
	.zero		1


	//   ....[89]....
        /*0698*/ 	.word	0x00005b30
        /*069c*/ 	.word	0x000000ff
        /*06a0*/ 	.word	0x00000040
        /*06a4*/ 	.short	0x010a
        /*06a6*/ 	.byte	0x30
	.zero		1


	//   ....[90]....
        /*06a8*/ 	.word	0x00005ba0
        /*06ac*/ 	.word	0x0000004f
        /*06b0*/ 	.word	0x000000b0
        /*06b4*/ 	.short	0x010a
        /*06b6*/ 	.byte	0xff
	.zero		1


	//   ....[91]....
        /*06b8*/ 	.word	0x00005c50
        /*06bc*/ 	.word	0x000000ff
        /*06c0*/ 	.word	0x00000040
        /*06c4*/ 	.short	0x010a
        /*06c6*/ 	.byte	0x30
	.zero		1


	//   ....[92]....
        /*06c8*/ 	.word	0x00005d30
        /*06cc*/ 	.word	0x0000004f
        /*06d0*/ 	.word	0x000000b0
        /*06d4*/ 	.short	0x010a
        /*06d6*/ 	.byte	0xff
	.zero		1


	//   ....[93]....
        /*06d8*/ 	.word	0x00006460
        /*06dc*/ 	.word	0x00000000
        /*06e0*/ 	.word	0x00000000
        /*06e4*/ 	.short	0x0101
        /*06e6*/ 	.byte	0xff
	.zero		1


	//   ....[94]....
        /*06e8*/ 	.word	0x00006470
        /*06ec*/ 	.word	0x00000003
        /*06f0*/ 	.word	0x00000040
        /*06f4*/ 	.short	0x010a
        /*06f6*/ 	.byte	0xff
	.zero		1


	//   ....[95]....
        /*06f8*/ 	.word	0x00006530
        /*06fc*/ 	.word	0x00000003
        /*0700*/ 	.word	0x00000040
        /*0704*/ 	.short	0x010a
        /*0706*/ 	.byte	0xff
	.zero		1


	//   ....[96]....
        /*0708*/ 	.word	0x00006ce0
        /*070c*/ 	.word	0x00000026
        /*0710*/ 	.word	0x00000000
        /*0714*/ 	.short	0x0101
        /*0716*/ 	.byte	0xff
	.zero		1


	//   ....[97]....
        /*0718*/ 	.word	0x00006d00
        /*071c*/ 	.word	0x00000053
        /*0720*/ 	.word	0x00000040
        /*0724*/ 	.short	0x010a
        /*0726*/ 	.byte	0xff
	.zero		1


	//   ....[98]....
        /*0728*/ 	.word	0x00006db0
        /*072c*/ 	.word	0x00000053
        /*0730*/ 	.word	0x00000040
        /*0734*/ 	.short	0x010a
        /*0736*/ 	.byte	0xff
	.zero		1


	//   ....[99]....
        /*0738*/ 	.word	0x00007560
        /*073c*/ 	.word	0x00000026
        /*0740*/ 	.word	0x00000000
        /*0744*/ 	.short	0x0101
        /*0746*/ 	.byte	0xff
	.zero		1


	//   ....[100]....
        /*0748*/ 	.word	0x00007580
        /*074c*/ 	.word	0x00000058
        /*0750*/ 	.word	0x00000040
        /*0754*/ 	.short	0x010a
        /*0756*/ 	.byte	0xff
	.zero		1


	//   ....[101]....
        /*0758*/ 	.word	0x00007630
        /*075c*/ 	.word	0x00000058
        /*0760*/ 	.word	0x00000040
        /*0764*/ 	.short	0x010a
        /*0766*/ 	.byte	0xff
	.zero		1


	//   ....[102]....
        /*0768*/ 	.word	0x00007960
        /*076c*/ 	.word	0x000000ff
        /*0770*/ 	.word	0x00000000
        /*0774*/ 	.short	0x0101
        /*0776*/ 	.byte	0x05
	.zero		1


	//   ....[103]....
        /*0778*/ 	.word	0x00007e40
        /*077c*/ 	.word	0x00000002
        /*0780*/ 	.word	0x00000000
        /*0784*/ 	.short	0x0101
        /*0786*/ 	.byte	0xff
	.zero		1


	//   ....[104]....
        /*0788*/ 	.word	0x000080b0
        /*078c*/ 	.word	0x000000ff
        /*0790*/ 	.word	0x00000000
        /*0794*/ 	.short	0x0101
        /*0796*/ 	.byte	0x04
	.zero		1


	//   ....[105]....
        /*0798*/ 	.word	0x000080d0
        /*079c*/ 	.word	0x00000003
        /*07a0*/ 	.word	0x00000100
        /*07a4*/ 	.short	0x010a
        /*07a6*/ 	.byte	0xff
	.zero		1


	//   ....[106]....
        /*07a8*/ 	.word	0x00008130
        /*07ac*/ 	.word	0x00000002
        /*07b0*/ 	.word	0x00000020
        /*07b4*/ 	.short	0x010a
        /*07b6*/ 	.byte	0xff
	.zero		1


	//   ....[107]....
        /*07b8*/ 	.word	0x00008190
        /*07bc*/ 	.word	0x00000002
        /*07c0*/ 	.word	0x00000020
        /*07c4*/ 	.short	0x010a
        /*07c6*/ 	.byte	0xff
	.zero		1


	//   ....[108]....
        /*07c8*/ 	.word	0x000081e0
        /*07cc*/ 	.word	0x00000002
        /*07d0*/ 	.word	0x00000090
        /*07d4*/ 	.short	0x010a
        /*07d6*/ 	.byte	0xff
	.zero		1


	//   ....[109]....
        /*07d8*/ 	.word	0x00008240
        /*07dc*/ 	.word	0x00000000
        /*07e0*/ 	.word	0x00000000
        /*07e4*/ 	.short	0x010a
        /*07e6*/ 	.byte	0xff
	.zero		1


	//   ....[110]....
        /*07e8*/ 	.word	0x000082a0
        /*07ec*/ 	.word	0x00000000
        /*07f0*/ 	.word	0x00000000
        /*07f4*/ 	.short	0x010a
        /*07f6*/ 	.byte	0xff
	.zero		1


	//   ....[111]....
        /*07f8*/ 	.word	0x00008300
        /*07fc*/ 	.word	0x00000000
        /*0800*/ 	.word	0x00000000
        /*0804*/ 	.short	0x010a
        /*0806*/ 	.byte	0xff
	.zero		1


	//   ....[112]....
        /*0808*/ 	.word	0x00008350
        /*080c*/ 	.word	0x00000000
        /*0810*/ 	.word	0x000000f0
        /*0814*/ 	.short	0x010a
        /*0816*/ 	.byte	0xff
	.zero		1


	//   ....[113]....
        /*0818*/ 	.word	0x000083b0
        /*081c*/ 	.word	0x00000000
        /*0820*/ 	.word	0x000000a0
        /*0824*/ 	.short	0x010a
        /*0826*/ 	.byte	0xff
	.zero		1


	//   ....[114]....
        /*0828*/ 	.word	0x00008400
        /*082c*/ 	.word	0x00000000
        /*0830*/ 	.word	0x00000090
        /*0834*/ 	.short	0x010a
        /*0836*/ 	.byte	0xff
	.zero		1


	//   ....[115]....
        /*0838*/ 	.word	0x00008460
        /*083c*/ 	.word	0x00000000
        /*0840*/ 	.word	0x000000a0
        /*0844*/ 	.short	0x010a
        /*0846*/ 	.byte	0xff
	.zero		1


	//   ....[116]....
        /*0848*/ 	.word	0x000084b0
        /*084c*/ 	.word	0x00000000
        /*0850*/ 	.word	0x00000090
        /*0854*/ 	.short	0x010a
        /*0856*/ 	.byte	0xff
	.zero		1


	//   ....[117]....
        /*0858*/ 	.word	0x00008510
        /*085c*/ 	.word	0x00000003
        /*0860*/ 	.word	0x000000d0
        /*0864*/ 	.short	0x010a
        /*0866*/ 	.byte	0xff
	.zero		1


	//   ....[118]....
        /*0868*/ 	.word	0x00008570
        /*086c*/ 	.word	0x00000000
        /*0870*/ 	.word	0x00000000
        /*0874*/ 	.short	0x010a
        /*0876*/ 	.byte	0xff
	.zero		1


	//   ....[119]....
        /*0878*/ 	.word	0x000085d0
        /*087c*/ 	.word	0x00000000
        /*0880*/ 	.word	0x00000000
        /*0884*/ 	.short	0x010a
        /*0886*/ 	.byte	0xff
	.zero		1


	//   ....[120]....
        /*0888*/ 	.word	0x00008630
        /*088c*/ 	.word	0x00000000
        /*0890*/ 	.word	0x00000000
        /*0894*/ 	.short	0x010a
        /*0896*/ 	.byte	0xff
	.zero		1


	//   ....[121]....
        /*0898*/ 	.word	0x00008690
        /*089c*/ 	.word	0x00000000
        /*08a0*/ 	.word	0x00000000
        /*08a4*/ 	.short	0x010a
        /*08a6*/ 	.byte	0xff
	.zero		1


	//   ....[122]....
        /*08a8*/ 	.word	0x000086f0
        /*08ac*/ 	.word	0x00000000
        /*08b0*/ 	.word	0x00000000
        /*08b4*/ 	.short	0x010a
        /*08b6*/ 	.byte	0xff
	.zero		1


	//   ....[123]....
        /*08b8*/ 	.word	0x00008740
        /*08bc*/ 	.word	0x00000000
        /*08c0*/ 	.word	0x00000090
        /*08c4*/ 	.short	0x010a
        /*08c6*/ 	.byte	0xff
	.zero		1


	//   ....[124]....
        /*08c8*/ 	.word	0x000087a0
        /*08cc*/ 	.word	0x00000000
        /*08d0*/ 	.word	0x00000088
        /*08d4*/ 	.short	0x010a
        /*08d6*/ 	.byte	0xff
	.zero		1


	//   ....[125]....
        /*08d8*/ 	.word	0x00008800
        /*08dc*/ 	.word	0x00000003
        /*08e0*/ 	.word	0x00000060
        /*08e4*/ 	.short	0x010a
        /*08e6*/ 	.byte	0xff
	.zero		1


	//   ....[126]....
        /*08e8*/ 	.word	0x00008860
        /*08ec*/ 	.word	0x00000003
        /*08f0*/ 	.word	0x00000068
        /*08f4*/ 	.short	0x010a
        /*08f6*/ 	.byte	0xff
	.zero		1


	//   ....[127]....
        /*08f8*/ 	.word	0x000088c0
        /*08fc*/ 	.word	0x00000003
        /*0900*/ 	.word	0x00000070
        /*0904*/ 	.short	0x010a
        /*0906*/ 	.byte	0xff
	.zero		1


	//   ....[128]....
        /*0908*/ 	.word	0x00008920
        /*090c*/ 	.word	0x00000003
        /*0910*/ 	.word	0x00000078
        /*0914*/ 	.short	0x010a
        /*0916*/ 	.byte	0xff
	.zero		1


	//   ....[129]....
        /*0918*/ 	.word	0x00008980
        /*091c*/ 	.word	0x00000000
        /*0920*/ 	.word	0x00000060
        /*0924*/ 	.short	0x010a
        /*0926*/ 	.byte	0xff
	.zero		1


	//   ....[130]....
        /*0928*/ 	.word	0x000089e0
        /*092c*/ 	.word	0x00000000
        /*0930*/ 	.word	0x00000068
        /*0934*/ 	.short	0x010a
        /*0936*/ 	.byte	0xff
	.zero		1


	//   ....[131]....
        /*0938*/ 	.word	0x00008a40
        /*093c*/ 	.word	0x00000000
        /*0940*/ 	.word	0x00000070
        /*0944*/ 	.short	0x010a
        /*0946*/ 	.byte	0xff
	.zero		1


	//   ....[132]....
        /*0948*/ 	.word	0x00008a90
        /*094c*/ 	.word	0x00000000
        /*0950*/ 	.word	0x00000090
        /*0954*/ 	.short	0x010a
        /*0956*/ 	.byte	0xff
	.zero		1


	//   ....[133]....
        /*0958*/ 	.word	0x00008af0
        /*095c*/ 	.word	0x00000002
        /*0960*/ 	.word	0x00000040
        /*0964*/ 	.short	0x010a
        /*0966*/ 	.byte	0xff
	.zero		1


	//   ....[134]....
        /*0968*/ 	.word	0x00008b40
        /*096c*/ 	.word	0x0000004f
        /*0970*/ 	.word	0x000000b0
        /*0974*/ 	.short	0x010a
        /*0976*/ 	.byte	0xff
	.zero		1


	//   ....[135]....
        /*0978*/ 	.word	0x00008b90
        /*097c*/ 	.word	0x00000003
        /*0980*/ 	.word	0x00000040
        /*0984*/ 	.short	0x010a
        /*0986*/ 	.byte	0xff
	.zero		1


	//   ....[136]....
        /*0988*/ 	.word	0x00008be0
        /*098c*/ 	.word	0x00000053
        /*0990*/ 	.word	0x00000040
        /*0994*/ 	.short	0x010a
        /*0996*/ 	.byte	0xff
	.zero		1


	//   ....[137]....
        /*0998*/ 	.word	0x00008c30
        /*099c*/ 	.word	0x00000058
        /*09a0*/ 	.word	0x00000040
        /*09a4*/ 	.short	0x010a
        /*09a6*/ 	.byte	0xff
	.zero		1


	//----- nvinfo : EIATTR_NUM_MBARRIERS
	.align		4
.L_47:
        /*09a8*/ 	.byte	0x03, 0x38
        /*09aa*/ 	.short	0x0022


	//----- nvinfo : EIATTR_EXIT_INSTR_OFFSETS
	.align		4
        /*09ac*/ 	.byte	0x04, 0x1c
        /*09ae*/ 	.short	(.L_49 - .L_48)


	//   ....[0]....
.L_48:
        /*09b0*/ 	.word	0x000025d0


	//   ....[1]....
        /*09b4*/ 	.word	0x00002ac0


	//   ....[2]....
        /*09b8*/ 	.word	0x00002b20


	//   ....[3]....
        /*09bc*/ 	.word	0x00003c30


	//   ....[4]....
        /*09c0*/ 	.word	0x00004c90


	//   ....[5]....
        /*09c4*/ 	.word	0x00004cd0


	//   ....[6]....
        /*09c8*/ 	.word	0x00007fa0


	//   ....[7]....
        /*09cc*/ 	.word	0x00008020


	//   ....[8]....
        /*09d0*/ 	.word	0x00008050


	//   ....[9]....
        /*09d4*/ 	.word	0x000080c0


	//----- nvinfo : EIATTR_MAX_THREADS
	.align		4
.L_49:
        /*09d8*/ 	.byte	0x04, 0x05
        /*09da*/ 	.short	(.L_51 - .L_50)
.L_50:
        /*09dc*/ 	.word	0x00000100
        /*09e0*/ 	.word	0x00000001
        /*09e4*/ 	.word	0x00000001


	//----- nvinfo : EIATTR_CRS_STACK_SIZE
	.align		4
.L_51:
        /*09e8*/ 	.byte	0x04, 0x1e
        /*09ea*/ 	.short	(.L_53 - .L_52)
.L_52:
        /*09ec*/ 	.word	0x00000000


	//----- nvinfo : EIATTR_CBANK_PARAM_SIZE
	.align		4
.L_53:
        /*09f0*/ 	.byte	0x03, 0x19
        /*09f2*/ 	.short	0x0800


	//----- nvinfo : EIATTR_PARAM_CBANK
	.align		4
        /*09f4*/ 	.byte	0x04, 0x0a
        /*09f6*/ 	.short	(.L_55 - .L_54)
	.align		4
.L_54:
        /*09f8*/ 	.word	index@(.nv.constant0._ZN7cutlass13device_kernelINS_4gemm6kernel13GemmUniversalIN4cute5tupleIJiiiiEEENS1_10collective13CollectiveMmaINS1_35MainloopSm100TmaUmmaWarpSpecializedILi4ELi2ELi4ENS5_IJNS4_1CILi1EEESB_SB_EEEEENS5_IJNSA_ILi64EEENSA_ILi128EEESF_EEENS_6half_tENS5_IJSB_llEEESH_NS5_IJlSB_lEEENS4_8TiledMMAINS4_8MMA_AtomIJNS4_20SM100_MMA_F16BF16_SSISH_SH_fLi64ELi128ELNS4_4UMMA5MajorE1ELSO_0ELNSN_7ScaleInE0ELSP_0EEEEEENS4_6LayoutISC_NS5_IJNSA_ILi0EEEST_ST_EEEEENS5_IJNS4_10UnderscoreESW_SW_EEEEENS4_13SM90_TMA_LOADENS4_14ComposedLayoutINS4_7SwizzleILi3ELi4ELi3EEENS4_18smem_ptr_flag_bitsILi16EEENSS_INS5_IJSE_NSA_ILi8EEEEEENS5_IJSB_SE_EEEEEEEvNS4_8identityESZ_NS10_IS12_S14_NSS_INS5_IJS15_SE_EEENS5_IJSE_SB_EEEEEEEvS1A_EENS_8epilogue10collective18CollectiveEpilogueINS1G_23Sm100TmaWarpSpecializedILi4ELi2ELi16ELb1ELb0EEEJSG_NS5_IJNSS_ISE_SB_EENSS_INSA_ILi32EEESB_EEEEESH_SJ_SH_SJ_NS1G_6fusion15FusionCallbacksIS1K_NS1P_17LinearCombinationISH_fSH_fLNS_15FloatRoundStyleE2EEESG_S1O_JEEENS4_5SM1004TMEM4LOAD26SM100_TMEM_LOAD_16dp256b4xESZ_NS10_INS11_ILi2ELi4ELi3EEES14_NSS_INS5_IJS15_S1M_EEENS5_IJS1M_SB_EEEEEEENS4_17SM75_U32x4_LDSM_NENS4_14SM90_TMA_STOREES23_NS4_17SM90_U32x4_STSM_NENS4_39AutoVectorizingCopyWithAssumedAlignmentILi128EEEEEEvvEEEEvNT_6ParamsE)
        /*09fc*/ 	.short	0x0380
        /*09fe*/ 	.short	0x0800


	//----- nvinfo : EIATTR_SW_WAR
	.align		4
.L_55:
        /*0a00*/ 	.byte	0x04, 0x36
        /*0a02*/ 	.short	(.L_57 - .L_56)
.L_56:
        /*0a04*/ 	.word	0x00000008
.L_57:


//--------------------- .nv.callgraph             --------------------------
	.section	.nv.callgraph,"",@"SHT_CUDA_CALLGRAPH"
	.align	4
	.sectionentsize	8
	.align		4
        /*0000*/ 	.word	0x00000000
	.align		4
        /*0004*/ 	.word	0xffffffff
	.align		4
        /*0008*/ 	.word	index@(_ZN7cutlass13device_kernelINS_4gemm6kernel13GemmUniversalIN4cute5tupleIJiiiiEEENS1_10collective13CollectiveMmaINS1_35MainloopSm100TmaUmmaWarpSpecializedILi4ELi2ELi4ENS5_IJNS4_1CILi1EEESB_SB_EEEEENS5_IJNSA_ILi64EEENSA_ILi128EEESF_EEENS_6half_tENS5_IJSB_llEEESH_NS5_IJlSB_lEEENS4_8TiledMMAINS4_8MMA_AtomIJNS4_20SM100_MMA_F16BF16_SSISH_SH_fLi64ELi128ELNS4_4UMMA5MajorE1ELSO_0ELNSN_7ScaleInE0ELSP_0EEEEEENS4_6LayoutISC_NS5_IJNSA_ILi0EEEST_ST_EEEEENS5_IJNS4_10UnderscoreESW_SW_EEEEENS4_13SM90_TMA_LOADENS4_14ComposedLayoutINS4_7SwizzleILi3ELi4ELi3EEENS4_18smem_ptr_flag_bitsILi16EEENSS_INS5_IJSE_NSA_ILi8EEEEEENS5_IJSB_SE_EEEEEEEvNS4_8identityESZ_NS10_IS12_S14_NSS_INS5_IJS15_SE_EEENS5_IJSE_SB_EEEEEEEvS1A_EENS_8epilogue10collective18CollectiveEpilogueINS1G_23Sm100TmaWarpSpecializedILi4ELi2ELi16ELb1ELb0EEEJSG_NS5_IJNSS_ISE_SB_EENSS_INSA_ILi32EEESB_EEEEESH_SJ_SH_SJ_NS1G_6fusion15FusionCallbacksIS1K_NS1P_17LinearCombinationISH_fSH_fLNS_15FloatRoundStyleE2EEESG_S1O_JEEENS4_5SM1004TMEM4LOAD26SM100_TMEM_LOAD_16dp256b4xESZ_NS10_INS11_ILi2ELi4ELi3EEES14_NSS_INS5_IJS15_S1M_EEENS5_IJS1M_SB_EEEEEEENS4_17SM75_U32x4_LDSM_NENS4_14SM90_TMA_STOREES23_NS4_17SM90_U32x4_STSM_NENS4_39AutoVectorizingCopyWithAssumedAlignmentILi128EEEEEEvvEEEEvNT_6ParamsE)
	.align		4
        /*000c*/ 	.word	index@(__assertfail)
	.align		4
        /*0010*/ 	.word	0x00000000
	.align		4
        /*0014*/ 	.word	0xfffffffe
	.align		4
        /*0018*/ 	.word	0x00000000
	.align		4
        /*001c*/ 	.word	0xfffffffd
	.align		4
        /*0020*/ 	.word	0x00000000
	.align		4
        /*0024*/ 	.word	0xfffffffc


//--------------------- .nv.constant4             --------------------------
	.section	.nv.constant4,"a",@progbits
	.align	8
	.align		8
.nv.constant4:
        /*0000*/ 	.dword	__assertfail
	.align		8
        /*0008*/ 	.dword	__unnamed_1
	.align		8
        /*0010*/ 	.dword	__unnamed_2
	.align		8
        /*0018*/ 	.dword	_ZN40_INTERNAL_a9efaa0d_4_k_cu_c626b198_330054cuda3std3__45__cpo5beginE
	.align		8
        /*0020*/ 	.dword	_ZN40_INTERNAL_a9efaa0d_4_k_cu_c626b198_330054cuda3std3__45__cpo3endE
	.align		8
        /*0028*/ 	.dword	_ZN40_INTERNAL_a9efaa0d_4_k_cu_c626b198_330054cuda3std3__45__cpo6cbeginE
	.align		8
        /*0030*/ 	.dword	_ZN40_INTERNAL_a9efaa0d_4_k_cu_c626b198_330054cuda3std3__45__cpo4cendE
	.align		8
        /*0038*/ 	.dword	_ZN40_INTERNAL_a9efaa0d_4_k_cu_c626b198_330054cuda3std3__442_GLOBAL__N__a9efaa0d_4_k_cu_c626b198_330056ignoreE
	.align		8
        /*0040*/ 	.dword	_ZN40_INTERNAL_a9efaa0d_4_k_cu_c626b198_330054cuda3std3__419piecewise_constructE
	.align		8
        /*0048*/ 	.dword	_ZN40_INTERNAL_a9efaa0d_4_k_cu_c626b198_330054cuda3std3__48in_placeE
	.align		8
        /*0050*/ 	.dword	_ZN40_INTERNAL_a9efaa0d_4_k_cu_c626b198_330054cuda3std6ranges3__45__cpo4swapE
	.align		8
        /*0058*/ 	.dword	_ZN40_INTERNAL_a9efaa0d_4_k_cu_c626b198_330054cuda3std6ranges3__45__cpo9iter_moveE
	.align		8
        /*0060*/ 	.dword	_ZN40_INTERNAL_a9efaa0d_4_k_cu_c626b198_330054cute7productE
	.align		8
        /*0068*/ 	.dword	_ZN40_INTERNAL_a9efaa0d_4_k_cu_c626b198_330054cute1_E
	.align		8
        /*0070*/ 	.dword	$str$25
	.align		8
        /*0078*/ 	.dword	$str$26
	.align		8
        /*0080*/ 	.dword	$str$27
	.align		8
        /*0088*/ 	.dword	$str$28


//--------------------- .text._ZN7cutlass13device_kernelINS_4gemm6kernel13GemmUniversalIN4cute5tupleIJiiiiEEENS1_10collective13CollectiveMmaINS1_35MainloopSm100TmaUmmaWarpSpecializedILi4ELi2ELi4ENS5_IJNS4_1CILi1EEESB_SB_EEEEENS5_IJNSA_ILi64EEENSA_ILi128EEESF_EEENS_6half_tENS5_IJSB_llEEESH_NS5_IJlSB_lEEENS4_8TiledMMAINS4_8MMA_AtomIJNS4_20SM100_MMA_F16BF16_SSISH_SH_fLi64ELi128ELNS4_4UMMA5MajorE1ELSO_0ELNSN_7ScaleInE0ELSP_0EEEEEENS4_6LayoutISC_NS5_IJNSA_ILi0EEEST_ST_EEEEENS5_IJNS4_10UnderscoreESW_SW_EEEEENS4_13SM90_TMA_LOADENS4_14ComposedLayoutINS4_7SwizzleILi3ELi4ELi3EEENS4_18smem_ptr_flag_bitsILi16EEENSS_INS5_IJSE_NSA_ILi8EEEEEENS5_IJSB_SE_EEEEEEEvNS4_8identityESZ_NS10_IS12_S14_NSS_INS5_IJS15_SE_EEENS5_IJSE_SB_EEEEEEEvS1A_EENS_8epilogue10collective18CollectiveEpilogueINS1G_23Sm100TmaWarpSpecializedILi4ELi2ELi16ELb1ELb0EEEJSG_NS5_IJNSS_ISE_SB_EENSS_INSA_ILi32EEESB_EEEEESH_SJ_SH_SJ_NS1G_6fusion15FusionCallbacksIS1K_NS1P_17LinearCombinationISH_fSH_fLNS_15FloatRoundStyleE2EEESG_S1O_JEEENS4_5SM1004TMEM4LOAD26SM100_TMEM_LOAD_16dp256b4xESZ_NS10_INS11_ILi2ELi4ELi3EEES14_NSS_INS5_IJS15_S1M_EEENS5_IJS1M_SB_EEEEEEENS4_17SM75_U32x4_LDSM_NENS4_14SM90_TMA_STOREES23_NS4_17SM90_U32x4_STSM_NENS4_39AutoVectorizingCopyWithAssumedAlignmentILi128EEEEEEvvEEEEvNT_6ParamsE --------------------------
	.section	.text._ZN7cutlass13device_kernelINS_4gemm6kernel13GemmUniversalIN4cute5tupleIJiiiiEEENS1_10collective13CollectiveMmaINS1_35MainloopSm100TmaUmmaWarpSpecializedILi4ELi2ELi4ENS5_IJNS4_1CILi1EEESB_SB_EEEEENS5_IJNSA_ILi64EEENSA_ILi128EEESF_EEENS_6half_tENS5_IJSB_llEEESH_NS5_IJlSB_lEEENS4_8TiledMMAINS4_8MMA_AtomIJNS4_20SM100_MMA_F16BF16_SSISH_SH_fLi64ELi128ELNS4_4UMMA5MajorE1ELSO_0ELNSN_7ScaleInE0ELSP_0EEEEEENS4_6LayoutISC_NS5_IJNSA_ILi0EEEST_ST_EEEEENS5_IJNS4_10UnderscoreESW_SW_EEEEENS4_13SM90_TMA_LOADENS4_14ComposedLayoutINS4_7SwizzleILi3ELi4ELi3EEENS4_18smem_ptr_flag_bitsILi16EEENSS_INS5_IJSE_NSA_ILi8EEEEEENS5_IJSB_SE_EEEEEEEvNS4_8identityESZ_NS10_IS12_S14_NSS_INS5_IJS15_SE_EEENS5_IJSE_SB_EEEEEEEvS1A_EENS_8epilogue10collective18CollectiveEpilogueINS1G_23Sm100TmaWarpSpecializedILi4ELi2ELi16ELb1ELb0EEEJSG_NS5_IJNSS_ISE_SB_EENSS_INSA_ILi32EEESB_EEEEESH_SJ_SH_SJ_NS1G_6fusion15FusionCallbacksIS1K_NS1P_17LinearCombinationISH_fSH_fLNS_15FloatRoundStyleE2EEESG_S1O_JEEENS4_5SM1004TMEM4LOAD26SM100_TMEM_LOAD_16dp256b4xESZ_NS10_INS11_ILi2ELi4ELi3EEES14_NSS_INS5_IJS15_S1M_EEENS5_IJS1M_SB_EEEEEEENS4_17SM75_U32x4_LDSM_NENS4_14SM90_TMA_STOREES23_NS4_17SM90_U32x4_STSM_NENS4_39AutoVectorizingCopyWithAssumedAlignmentILi128EEEEEEvvEEEEvNT_6ParamsE,"ax",@progbits
	.align	128
.text._ZN7cutlass13device_kernelINS_4gemm6kernel13GemmUniversalIN4cute5tupleIJiiiiEEENS1_10collective13CollectiveMmaINS1_35MainloopSm100TmaUmmaWarpSpecializedILi4ELi2ELi4ENS5_IJNS4_1CILi1EEESB_SB_EEEEENS5_IJNSA_ILi64EEENSA_ILi128EEESF_EEENS_6half_tENS5_IJSB_llEEESH_NS5_IJlSB_lEEENS4_8TiledMMAINS4_8MMA_AtomIJNS4_20SM100_MMA_F16BF16_SSISH_SH_fLi64ELi128ELNS4_4UMMA5MajorE1ELSO_0ELNSN_7ScaleInE0ELSP_0EEEEEENS4_6LayoutISC_NS5_IJNSA_ILi0EEEST_ST_EEEEENS5_IJNS4_10UnderscoreESW_SW_EEEEENS4_13SM90_TMA_LOADENS4_14ComposedLayoutINS4_7SwizzleILi3ELi4ELi3EEENS4_18smem_ptr_flag_bitsILi16EEENSS_INS5_IJSE_NSA_ILi8EEEEEENS5_IJSB_SE_EEEEEEEvNS4_8identityESZ_NS10_IS12_S14_NSS_INS5_IJS15_SE_EEENS5_IJSE_SB_EEEEEEEvS1A_EENS_8epilogue10collective18CollectiveEpilogueINS1G_23Sm100TmaWarpSpecializedILi4ELi2ELi16ELb1ELb0EEEJSG_NS5_IJNSS_ISE_SB_EENSS_INSA_ILi32EEESB_EEEEESH_SJ_SH_SJ_NS1G_6fusion15FusionCallbacksIS1K_NS1P_17LinearCombinationISH_fSH_fLNS_15FloatRoundStyleE2EEESG_S1O_JEEENS4_5SM1004TMEM4LOAD26SM100_TMEM_LOAD_16dp256b4xESZ_NS10_INS11_ILi2ELi4ELi3EEES14_NSS_INS5_IJS15_S1M_EEENS5_IJS1M_SB_EEEEEEENS4_17SM75_U32x4_LDSM_NENS4_14SM90_TMA_STOREES23_NS4_17SM90_U32x4_STSM_NENS4_39AutoVectorizingCopyWithAssumedAlignmentILi128EEEEEEvvEEEEvNT_6ParamsE:
        .type           _ZN7cutlass13device_kernelINS_4gemm6kernel13GemmUniversalIN4cute5tupleIJiiiiEEENS1_10collective13CollectiveMmaINS1_35MainloopSm100TmaUmmaWarpSpecializedILi4ELi2ELi4ENS5_IJNS4_1CILi1EEESB_SB_EEEEENS5_IJNSA_ILi64EEENSA_ILi128EEESF_EEENS_6half_tENS5_IJSB_llEEESH_NS5_IJlSB_lEEENS4_8TiledMMAINS4_8MMA_AtomIJNS4_20SM100_MMA_F16BF16_SSISH_SH_fLi64ELi128ELNS4_4UMMA5MajorE1ELSO_0ELNSN_7ScaleInE0ELSP_0EEEEEENS4_6LayoutISC_NS5_IJNSA_ILi0EEEST_ST_EEEEENS5_IJNS4_10UnderscoreESW_SW_EEEEENS4_13SM90_TMA_LOADENS4_14ComposedLayoutINS4_7SwizzleILi3ELi4ELi3EEENS4_18smem_ptr_flag_bitsILi16EEENSS_INS5_IJSE_NSA_ILi8EEEEEENS5_IJSB_SE_EEEEEEEvNS4_8identityESZ_NS10_IS12_S14_NSS_INS5_IJS15_SE_EEENS5_IJSE_SB_EEEEEEEvS1A_EENS_8epilogue10collective18CollectiveEpilogueINS1G_23Sm100TmaWarpSpecializedILi4ELi2ELi16ELb1ELb0EEEJSG_NS5_IJNSS_ISE_SB_EENSS_INSA_ILi32EEESB_EEEEESH_SJ_SH_SJ_NS1G_6fusion15FusionCallbacksIS1K_NS1P_17LinearCombinationISH_fSH_fLNS_15FloatRoundStyleE2EEESG_S1O_JEEENS4_5SM1004TMEM4LOAD26SM100_TMEM_LOAD_16dp256b4xESZ_NS10_INS11_ILi2ELi4ELi3EEES14_NSS_INS5_IJS15_S1M_EEENS5_IJS1M_SB_EEEEEEENS4_17SM75_U32x4_LDSM_NENS4_14SM90_TMA_STOREES23_NS4_17SM90_U32x4_STSM_NENS4_39AutoVectorizingCopyWithAssumedAlignmentILi128EEEEEEvvEEEEvNT_6ParamsE,@function
        .size           _ZN7cutlass13device_kernelINS_4gemm6kernel13GemmUniversalIN4cute5tupleIJiiiiEEENS1_10collective13CollectiveMmaINS1_35MainloopSm100TmaUmmaWarpSpecializedILi4ELi2ELi4ENS5_IJNS4_1CILi1EEESB_SB_EEEEENS5_IJNSA_ILi64EEENSA_ILi128EEESF_EEENS_6half_tENS5_IJSB_llEEESH_NS5_IJlSB_lEEENS4_8TiledMMAINS4_8MMA_AtomIJNS4_20SM100_MMA_F16BF16_SSISH_SH_fLi64ELi128ELNS4_4UMMA5MajorE1ELSO_0ELNSN_7ScaleInE0ELSP_0EEEEEENS4_6LayoutISC_NS5_IJNSA_ILi0EEEST_ST_EEEEENS5_IJNS4_10UnderscoreESW_SW_EEEEENS4_13SM90_TMA_LOADENS4_14ComposedLayoutINS4_7SwizzleILi3ELi4ELi3EEENS4_18smem_ptr_flag_bitsILi16EEENSS_INS5_IJSE_NSA_ILi8EEEEEENS5_IJSB_SE_EEEEEEEvNS4_8identityESZ_NS10_IS12_S14_NSS_INS5_IJS15_SE_EEENS5_IJSE_SB_EEEEEEEvS1A_EENS_8epilogue10collective18CollectiveEpilogueINS1G_23Sm100TmaWarpSpecializedILi4ELi2ELi16ELb1ELb0EEEJSG_NS5_IJNSS_ISE_SB_EENSS_INSA_ILi32EEESB_EEEEESH_SJ_SH_SJ_NS1G_6fusion15FusionCallbacksIS1K_NS1P_17LinearCombinationISH_fSH_fLNS_15FloatRoundStyleE2EEESG_S1O_JEEENS4_5SM1004TMEM4LOAD26SM100_TMEM_LOAD_16dp256b4xESZ_NS10_INS11_ILi2ELi4ELi3EEES14_NSS_INS5_IJS15_S1M_EEENS5_IJS1M_SB_EEEEEEENS4_17SM75_U32x4_LDSM_NENS4_14SM90_TMA_STOREES23_NS4_17SM90_U32x4_STSM_NENS4_39AutoVectorizingCopyWithAssumedAlignmentILi128EEEEEEvvEEEEvNT_6ParamsE,(.L_x_176 - _ZN7cutlass13device_kernelINS_4gemm6kernel13GemmUniversalIN4cute5tupleIJiiiiEEENS1_10collective13CollectiveMmaINS1_35MainloopSm100TmaUmmaWarpSpecializedILi4ELi2ELi4ENS5_IJNS4_1CILi1EEESB_SB_EEEEENS5_IJNSA_ILi64EEENSA_ILi128EEESF_EEENS_6half_tENS5_IJSB_llEEESH_NS5_IJlSB_lEEENS4_8TiledMMAINS4_8MMA_AtomIJNS4_20SM100_MMA_F16BF16_SSISH_SH_fLi64ELi128ELNS4_4UMMA5MajorE1ELSO_0ELNSN_7ScaleInE0ELSP_0EEEEEENS4_6LayoutISC_NS5_IJNSA_ILi0EEEST_ST_EEEEENS5_IJNS4_10UnderscoreESW_SW_EEEEENS4_13SM90_TMA_LOADENS4_14ComposedLayoutINS4_7SwizzleILi3ELi4ELi3EEENS4_18smem_ptr_flag_bitsILi16EEENSS_INS5_IJSE_NSA_ILi8EEEEEENS5_IJSB_SE_EEEEEEEvNS4_8identityESZ_NS10_IS12_S14_NSS_INS5_IJS15_SE_EEENS5_IJSE_SB_EEEEEEEvS1A_EENS_8epilogue10collective18CollectiveEpilogueINS1G_23Sm100TmaWarpSpecializedILi4ELi2ELi16ELb1ELb0EEEJSG_NS5_IJNSS_ISE_SB_EENSS_INSA_ILi32EEESB_EEEEESH_SJ_SH_SJ_NS1G_6fusion15FusionCallbacksIS1K_NS1P_17LinearCombinationISH_fSH_fLNS_15FloatRoundStyleE2EEESG_S1O_JEEENS4_5SM1004TMEM4LOAD26SM100_TMEM_LOAD_16dp256b4xESZ_NS10_INS11_ILi2ELi4ELi3EEES14_NSS_INS5_IJS15_S1M_EEENS5_IJS1M_SB_EEEEEEENS4_17SM75_U32x4_LDSM_NENS4_14SM90_TMA_STOREES23_NS4_17SM90_U32x4_STSM_NENS4_39AutoVectorizingCopyWithAssumedAlignmentILi128EEEEEEvvEEEEvNT_6ParamsE)
        .other          _ZN7cutlass13device_kernelINS_4gemm6kernel13GemmUniversalIN4cute5tupleIJiiiiEEENS1_10collective13CollectiveMmaINS1_35MainloopSm100TmaUmmaWarpSpecializedILi4ELi2ELi4ENS5_IJNS4_1CILi1EEESB_SB_EEEEENS5_IJNSA_ILi64EEENSA_ILi128EEESF_EEENS_6half_tENS5_IJSB_llEEESH_NS5_IJlSB_lEEENS4_8TiledMMAINS4_8MMA_AtomIJNS4_20SM100_MMA_F16BF16_SSISH_SH_fLi64ELi128ELNS4_4UMMA5MajorE1ELSO_0ELNSN_7ScaleInE0ELSP_0EEEEEENS4_6LayoutISC_NS5_IJNSA_ILi0EEEST_ST_EEEEENS5_IJNS4_10UnderscoreESW_SW_EEEEENS4_13SM90_TMA_LOADENS4_14ComposedLayoutINS4_7SwizzleILi3ELi4ELi3EEENS4_18smem_ptr_flag_bitsILi16EEENSS_INS5_IJSE_NSA_ILi8EEEEEENS5_IJSB_SE_EEEEEEEvNS4_8identityESZ_NS10_IS12_S14_NSS_INS5_IJS15_SE_EEENS5_IJSE_SB_EEEEEEEvS1A_EENS_8epilogue10collective18CollectiveEpilogueINS1G_23Sm100TmaWarpSpecializedILi4ELi2ELi16ELb1ELb0EEEJSG_NS5_IJNSS_ISE_SB_EENSS_INSA_ILi32EEESB_EEEEESH_SJ_SH_SJ_NS1G_6fusion15FusionCallbacksIS1K_NS1P_17LinearCombinationISH_fSH_fLNS_15FloatRoundStyleE2EEESG_S1O_JEEENS4_5SM1004TMEM4LOAD26SM100_TMEM_LOAD_16dp256b4xESZ_NS10_INS11_ILi2ELi4ELi3EEES14_NSS_INS5_IJS15_S1M_EEENS5_IJS1M_SB_EEEEEEENS4_17SM75_U32x4_LDSM_NENS4_14SM90_TMA_STOREES23_NS4_17SM90_U32x4_STSM_NENS4_39AutoVectorizingCopyWithAssumedAlignmentILi128EEEEEEvvEEEEvNT_6ParamsE,@"STO_CUDA_ENTRY STV_DEFAULT"
_ZN7cutlass13device_kernelINS_4gemm6kernel13GemmUniversalIN4cute5tupleIJiiiiEEENS1_10collective13CollectiveMmaINS1_35MainloopSm100TmaUmmaWarpSpecializedILi4ELi2ELi4ENS5_IJNS4_1CILi1EEESB_SB_EEEEENS5_IJNSA_ILi64EEENSA_ILi128EEESF_EEENS_6half_tENS5_IJSB_llEEESH_NS5_IJlSB_lEEENS4_8TiledMMAINS4_8MMA_AtomIJNS4_20SM100_MMA_F16BF16_SSISH_SH_fLi64ELi128ELNS4_4UMMA5MajorE1ELSO_0ELNSN_7ScaleInE0ELSP_0EEEEEENS4_6LayoutISC_NS5_IJNSA_ILi0EEEST_ST_EEEEENS5_IJNS4_10UnderscoreESW_SW_EEEEENS4_13SM90_TMA_LOADENS4_14ComposedLayoutINS4_7SwizzleILi3ELi4ELi3EEENS4_18smem_ptr_flag_bitsILi16EEENSS_INS5_IJSE_NSA_ILi8EEEEEENS5_IJSB_SE_EEEEEEEvNS4_8identityESZ_NS10_IS12_S14_NSS_INS5_IJS15_SE_EEENS5_IJSE_SB_EEEEEEEvS1A_EENS_8epilogue10collective18CollectiveEpilogueINS1G_23Sm100TmaWarpSpecializedILi4ELi2ELi16ELb1ELb0EEEJSG_NS5_IJNSS_ISE_SB_EENSS_INSA_ILi32EEESB_EEEEESH_SJ_SH_SJ_NS1G_6fusion15FusionCallbacksIS1K_NS1P_17LinearCombinationISH_fSH_fLNS_15FloatRoundStyleE2EEESG_S1O_JEEENS4_5SM1004TMEM4LOAD26SM100_TMEM_LOAD_16dp256b4xESZ_NS10_INS11_ILi2ELi4ELi3EEES14_NSS_INS5_IJS15_S1M_EEENS5_IJS1M_SB_EEEEEEENS4_17SM75_U32x4_LDSM_NENS4_14SM90_TMA_STOREES23_NS4_17SM90_U32x4_STSM_NENS4_39AutoVectorizingCopyWithAssumedAlignmentILi128EEEEEEvvEEEEvNT_6ParamsE:
[----:B------:R-:W1:Y:S01]  /*0000*/  LDC R1, c[0x0][0x37c] ;  /* 0x0000df00ff017b82 */ /* 0x000e620000000800 */
[----:B------:R-:W2:Y:S01]  /*0010*/  S2R R72, SR_TID.X ;  /* 0x0000000000487919 */ /* 0x000ea20000002100 */
[----:B------:R-:W3:Y:S01]  /*0020*/  LDCU.64 UR4, c[0x0][0x890] ;  /* 0x00011200ff0477ac */ /* 0x000ee20008000a00 */
[----:B------:R-:W-:Y:S02]  /*0030*/  PRMT R59, RZ, 0x7610, R59 ;  /* 0x00007610ff3b7816 */ /* 0x000fe4000000003b */
[----:B------:R-:W-:Y:S01]  /*0040*/  ELECT P5, URZ, PT ;  /* 0x0000000000ff782f */ /* 0x000fe200038a0000 */
[----:B------:R-:W4:Y:S01]  /*0050*/  LDCU.64 UR46, c[0x0][0x358] ;  /* 0x00006b00ff2e77ac */ /* 0x000f220008000a00 */
[----:B---3--:R-:W-:-:S04]  /*0060*/  UISETP.NE.U32.AND UP0, UPT, UR4, URZ, UPT ;  /* 0x000000ff0400728c */ /* 0x008fc8000bf05070 */
[----:B------:R-:W-:Y:S01]  /*0070*/  UISETP.NE.AND.EX UP0, UPT, UR5, URZ, UPT, UP0 ;  /* 0x000000ff0500728c */ /* 0x000fe2000bf05300 */
[----:B--2---:R-:W-:-:S05]  /*0080*/  SHF.R.U32.HI R65, RZ, 0x5, R72 ;  /* 0x00000005ff417819 */ /* 0x004fca0000011648 */
[----:B------:R-:W2:Y:S02]  /*0090*/  SHFL.IDX PT, R0, R65, RZ, 0x1f ;  /* 0x00001fff41007589 */ /* 0x000ea400000e0000 */
[----:B--2---:R-:W-:Y:S01]  /*00a0*/  R2UR UR8, R0 ;  /* 0x00000000000872ca */ /* 0x004fe200000e0000 */
[----:B-1--4-:R-:W-:-:S14]  /*00b0*/  BRA.U UP0, `(.L_x_0) ;  /* 0x00000001002c7547 */ /* 0x012fdc000b800000 */
[----:B------:R-:W1:Y:S02]  /*00c0*/  LDCU.64 UR6, c[0x0][0x888] ;  /* 0x00011100ff0677ac */ /* 0x000e640008000a00 */
[----:B-1----:R-:W-:-:S04]  /*00d0*/  UISETP.NE.U32.AND UP0, UPT, UR6, URZ, UPT ;  /* 0x000000ff0600728c */ /* 0x002fc8000bf05070 */
[----:B------:R-:W-:-:S09]  /*00e0*/  UISETP.NE.AND.EX UP0, UPT, UR7, URZ, UPT, UP0 ;  /* 0x000000ff0700728c */ /* 0x000fd2000bf05300 */
[----:B------:R-:W-:Y:S05]  /*00f0*/  BRA.U !UP0, `(.L_x_1) ;  /* 0x0000000108107547 */ /* 0x000fea000b800000 */
[----:B------:R-:W1:Y:S02]  /*0100*/  LDC.64 R2, c[0x0][0x888] ;  /* 0x00022200ff027b82 */ /* 0x000e640000000a00 */
[----:B-1----:R1:W5:Y:S01]  /*0110*/  LDG.E R35, desc[UR46][R2.64] ;  /* 0x0000002e02237981 */ /* 0x002362000c1e1900 */
[----:B------:R-:W-:Y:S01]  /*0120*/  HFMA2 R59, -RZ, RZ, 0, 5.9604644775390625e-08 ;  /* 0x00000001ff3b7431 */ /* 0x000fe200000001ff */
[----:B------:R-:W-:Y:S05]  /*0130*/  BRA `(.L_x_0) ;  /* 0x00000000000c7947 */ /* 0x000fea0003800000 */
.L_x_1:
[----:B------:R-:W1:Y:S01]  /*0140*/  LDCU UR6, c[0x0][0x880] ;  /* 0x00011000ff0677ac */ /* 0x000e620008000800 */
[----:B------:R-:W-:Y:S01]  /*0150*/  HFMA2 R59, -RZ, RZ, 0, 5.9604644775390625e-08 ;  /* 0x00000001ff3b7431 */ /* 0x000fe200000001ff */
[----:B-1----:R-:W-:-:S07]  /*0160*/  MOV R35, UR6 ;  /* 0x0000000600237c02 */ /* 0x002fce0008000f00 */
.L_x_0:
[----:B------:R-:W2:Y:S02]  /*0170*/  LDCU.64 UR6, c[0x0][0x8b0] ;  /* 0x00011600ff0677ac */ /* 0x000ea40008000a00 */
[----:B--2---:R-:W-:-:S04]  /*0180*/  UISETP.NE.U32.AND UP0, UPT, UR6, URZ, UPT ;  /* 0x000000ff0600728c */ /* 0x004fc8000bf05070 */
[----:B------:R-:W-:-:S09]  /*0190*/  UISETP.NE.AND.EX UP0, UPT, UR7, URZ, UPT, UP0 ;  /* 0x000000ff0700728c */ /* 0x000fd2000bf05300 */
[----:B------:R-:W-:Y:S05]  /*01a0*/  BRA.U UP0, `(.L_x_2) ;  /* 0x0000000100247547 */ /* 0x000fea000b800000 */
[----:B------:R-:W2:Y:S02]  /*01b0*/  LDCU.64 UR6, c[0x0][0x8a8] ;  /* 0x00011500ff0677ac */ /* 0x000ea40008000a00 */
[----:B--2---:R-:W-:-:S04]  /*01c0*/  UISETP.NE.U32.AND UP0, UPT, UR6, URZ, UPT ;  /* 0x000000ff0600728c */ /* 0x004fc8000bf05070 */
[----:B------:R-:W-:-:S09]  /*01d0*/  UISETP.NE.AND.EX UP0, UPT, UR7, URZ, UPT, UP0 ;  /* 0x000000ff0700728c */ /* 0x000fd2000bf05300 */
[----:B------:R-:W-:Y:S05]  /*01e0*/  BRA.U !UP0, `(.L_x_3) ;  /* 0x00000001080c7547 */ /* 0x000fea000b800000 */
[----:B-1----:R-:W1:Y:S02]  /*01f0*/  LDC.64 R2, c[0x0][0x8a8] ;  /* 0x00022a00ff027b82 */ /* 0x002e640000000a00 */
[----:B-1----:R2:W5:Y:S01]  /*0200*/  LDG.E R33, desc[UR46][R2.64] ;  /* 0x0000002e02217981 */ /* 0x002562000c1e1900 */
[----:B------:R-:W-:Y:S05]  /*0210*/  BRA `(.L_x_2) ;  /* 0x0000000000087947 */ /* 0x000fea0003800000 */
.L_x_3:
[----:B------:R-:W2:Y:S02]  /*0220*/  LDCU UR6, c[0x0][0x8a0] ;  /* 0x00011400ff0677ac */ /* 0x000ea40008000800 */
[----:B--2---:R-:W-:Y:S02]  /*0230*/  MOV R33, UR6 ;  /* 0x0000000600217c02 */ /* 0x004fe40008000f00 */
.L_x_2:
[----:B------:R-:W-:Y:S01]  /*0240*/  IMAD.U32 R0, RZ, RZ, UR8 ;  /* 0x00000008ff007e24 */ /* 0x000fe2000f8e00ff */
[----:B------:R-:W-:Y:S04]  /*0250*/  BSSY.RECONVERGENT B0, `(.L_x_4) ;  /* 0x000000c000007945 */ /* 0x000fe80003800200 */
[C---:B------:R-:W-:Y:S02]  /*0260*/  ISETP.NE.OR P1, PT, R0.reuse, 0x1, !P5 ;  /* 0x000000010000780c */ /* 0x040fe40006f25670 */
[----:B------:R-:W-:-:S11]  /*0270*/  ISETP.NE.OR P0, PT, R0, 0x3, !P5 ;  /* 0x000000030000780c */ /* 0x000fd60006f05670 */
[----:B------:R-:W-:Y:S05]  /*0280*/  @P1 BRA `(.L_x_5) ;  /* 0x0000000000201947 */ /* 0x000fea0003800000 */
[----:B------:R-:W3:Y:S02]  /*0290*/  LDCU.64 UR6, c[0x0][0x348] ;  /* 0x00006900ff0677ac */ /* 0x000ee40008000a00 */
[----:B---3--:R-:W-:Y:S02]  /*02a0*/  UIADD3 UR10, UP1, UPT, UR6, 0x80, URZ ;  /* 0x00000080060a7890 */ /* 0x008fe4000ff3e0ff */
[----:B------:R-:W-:Y:S02]  /*02b0*/  UIADD3 UR6, UP0, UPT, UR6, 0x180, URZ ;  /* 0x0000018006067890 */ /* 0x000fe4000ff1e0ff */
[----:B------:R-:W-:Y:S02]  /*02c0*/  UIADD3.X UR11, UPT, UPT, URZ, UR7, URZ, UP1, !UPT ;  /* 0x00000007ff0b7290 */ /* 0x000fe40008ffe4ff */
[----:B------:R-:W-:-:S07]  /*02d0*/  UIADD3.X UR7, UPT, UPT, URZ, UR7, URZ, UP0, !UPT ;  /* 0x00000007ff077290 */ /* 0x000fce00087fe4ff */
[----:B------:R3:W-:Y:S02]  /*02e0*/  UTMACCTL.PF [UR10] ;  /* 0x000000000a0079b9 */ /* 0x0007e40008040000 */
[----:B------:R3:W-:Y:S02]  /*02f0*/  UTMACCTL.PF [UR6] ;  /* 0x00000000060079b9 */ /* 0x0007e40008040000 */
[----:B---3--:R-:W-:Y:S01]  /*0300*/  NOP ;  /* 0x0000000000007918 */ /* 0x008fe20000000000 */
.L_x_5:
[----:B------:R-:W-:Y:S05]  /*0310*/  BSYNC.RECONVERGENT B0 ;  /* 0x0000000000007941 */ /* 0x000fea0003800200 */
.L_x_4:
[----:B------:R-:W-:Y:S04]  /*0320*/  BSSY.RECONVERGENT B0, `(.L_x_6) ;  /* 0x000000a000007945 */ /* 0x000fe80003800200 */
        /* <DEDUP_REMOVED lines=9> */
.L_x_7:
[----:B------:R-:W-:Y:S05]  /*03c0*/  BSYNC.RECONVERGENT B0 ;  /* 0x0000000000007941 */ /* 0x000fea0003800200 */
.L_x_6:
[----:B------:R-:W3:Y:S01]  /*03d0*/  LDCU.64 UR6, c[0x0][0x888] ;  /* 0x00011100ff0677ac */ /* 0x000ee20008000a00 */
[----:B------:R-:W-:Y:S02]  /*03e0*/  UISETP.EQ.U32.AND UP1, UPT, UR4, URZ, UPT ;  /* 0x000000ff0400728c */ /* 0x000fe4000bf22070 */
[----:B------:R-:W-:Y:S02]  /*03f0*/  UPLOP3.LUT UP2, UPT, UPT, UPT, UPT, 0x80, 0x8 ;  /* 0x000000000008789c */ /* 0x000fe40003f4f070 */
[----:B---3--:R-:W-:-:S04]  /*0400*/  UISETP.NE.U32.AND UP0, UPT, UR6, URZ, UPT ;  /* 0x000000ff0600728c */ /* 0x008fc8000bf05070 */
[----:B------:R-:W-:-:S04]  /*0410*/  UISETP.NE.AND.EX UP0, UPT, UR7, URZ, UPT, UP0 ;  /* 0x000000ff0700728c */ /* 0x000fc8000bf05300 */
[----:B------:R-:W-:-:S04]  /*0420*/  UISETP.EQ.OR.EX UP3, UPT, UR5, URZ, !UP0, UP1 ;  /* 0x000000ff0500728c */ /* 0x000fc8000c762710 */
[----:B------:R-:W-:-:S05]  /*0430*/  UP2UR UR50, UPR, URZ, 0x8 ;  /* 0x00000008ff327883 */ /* 0x000fca0008000000 */
[----:B------:R-:W-:Y:S07]  /*0440*/  BRA.U !UP3, `(.L_x_8) ;  /* 0x000000010b207547 */ /* 0x000fee000b800000 */
[----:B------:R-:W-:Y:S01]  /*0450*/  UISETP.NE.U32.AND UP2, UPT, UR4, URZ, UPT ;  /* 0x000000ff0400728c */ /* 0x000fe2000bf45070 */
[----:B-----5:R-:W-:Y:S01]  /*0460*/  FSETP.NEU.AND P0, PT, R35, RZ, PT ;  /* 0x000000ff2300720b */ /* 0x020fe20003f0d000 */
[----:B------:R-:W-:Y:S02]  /*0470*/  USEL UR4, URZ, 0xffffffff, UP0 ;  /* 0xffffffffff047887 */ /* 0x000fe40008000000 */
[----:B------:R-:W-:-:S10]  /*0480*/  UISETP.NE.AND.EX UP2, UPT, UR5, URZ, UPT, UP2 ;  /* 0x000000ff0500728c */ /* 0x000fd4000bf45320 */
[----:B------:R-:W-:Y:S01]  /*0490*/  VOTEU.ANY UP1, P0 ;  /* 0x0000000000ff7886 */ /* 0x000fe20000020100 */
[----:B------:R-:W-:-:S04]  /*04a0*/  @!UP2 USEL UR4, URZ, 0xffffffff, UP1 ;  /* 0xffffffffff04a887 */ /* 0x000fc80008800000 */
[----:B------:R-:W-:-:S04]  /*04b0*/  ULOP3.LUT UR4, UR4, 0x1, URZ, 0xc0, !UPT ;  /* 0x0000000104047892 */ /* 0x000fc8000f8ec0ff */
[----:B------:R-:W-:-:S11]  /*04c0*/  UISETP.NE.U32.AND UP2, UPT, UR4, 0x1, UPT ;  /* 0x000000010400788c */ /* 0x000fd6000bf45070 */
.L_x_8:
[----:B-12---:R-:W1:Y:S01]  /*04d0*/  SHFL.IDX PT, R2, R65, RZ, 0x1f ;  /* 0x00001fff41027589 */ /* 0x006e6200000e0000 */
[----:B------:R-:W-:-:S04]  /*04e0*/  UISETP.NE.AND UP1, UPT, UR8, 0x2, UPT ;  /* 0x000000020800788c */ /* 0x000fc8000bf25270 */
[----:B------:R-:W-:Y:S01]  /*04f0*/  USEL UR6, URZ, 0x1, UP1 ;  /* 0x00000001ff067887 */ /* 0x000fe20008800000 */
[----:B-1----:R-:W-:-:S13]  /*0500*/  ISETP.NE.AND P0, PT, R2, RZ, PT ;  /* 0x000000ff0200720c */ /* 0x002fda0003f05270 */
[----:B------:R-:W-:Y:S05]  /*0510*/  @P0 BRA `(.L_x_9) ;  /* 0x0000000000480947 */ /* 0x000fea0003800000 */
[----:B------:R-:W1:Y:S01]  /*0520*/  S2UR UR5, SR_CgaCtaId ;  /* 0x00000000000579c3 */ /* 0x000e620000008800 */
[----:B------:R-:W-:Y:S01]  /*0530*/  UMOV UR7, 0x400 ;  /* 0x0000040000077882 */ /* 0x000fe20000000000 */
[----:B------:R-:W-:Y:S01]  /*0540*/  UMOV UR4, 0x1 ;  /* 0x0000000100047882 */ /* 0x000fe20000000000 */
[----:B------:R-:W-:Y:S01]  /*0550*/  ELECT P0, URZ, PT ;  /* 0x0000000000ff782f */ /* 0x000fe20003800000 */
[----:B------:R-:W-:-:S04]  /*0560*/  UIADD3 UR10, UPT, UPT, -UR4, 0x100000, URZ ;  /* 0x00100000040a7890 */ /* 0x000fc8000fffe1ff */
[----:B------:R-:W-:Y:S02]  /*0570*/  USHF.L.U32 UR11, UR10, 0xb, URZ ;  /* 0x0000000b0a0b7899 */ /* 0x000fe400080006ff */
[----:B------:R-:W-:Y:S02]  /*0580*/  USHF.L.U32 UR10, UR10, 0x1, URZ ;  /* 0x000000010a0a7899 */ /* 0x000fe400080006ff */
[----:B-1----:R-:W-:Y:S01]  /*0590*/  ULEA UR5, UR5, UR7, 0x18 ;  /* 0x0000000705057291 */ /* 0x002fe2000f8ec0ff */
[----:B------:R-:W1:Y:S11]  /*05a0*/  FENCE.VIEW.ASYNC.S ;  /* 0x00000000000073c6 */ /* 0x000e760000000000 */
[----:B-1----:R1:W2:Y:S01]  /*05b0*/  SYNCS.EXCH.64 URZ, [UR5], UR10 ;  /* 0x0000000a05ff75b2 */ /* 0x0022a20008000100 */
[----:B------:R1:W3:Y:S01]  /*05c0*/  SYNCS.EXCH.64 URZ, [UR5+0x20], UR10 ;  /* 0x0000200a05ff75b2 */ /* 0x0002e20008000100 */
[----:B------:R1:W4:Y:S01]  /*05d0*/  SYNCS.EXCH.64 URZ, [UR5+0x8], UR10 ;  /* 0x0000080a05ff75b2 */ /* 0x0003220008000100 */
[----:B------:R1:W1:Y:S01]  /*05e0*/  SYNCS.EXCH.64 URZ, [UR5+0x28], UR10 ;  /* 0x0000280a05ff75b2 */ /* 0x0002620008000100 */
[----:B------:R1:W1:Y:S01]  /*05f0*/  SYNCS.EXCH.64 URZ, [UR5+0x10], UR10 ;  /* 0x0000100a05ff75b2 */ /* 0x0002620008000100 */
[----:B------:R1:W1:Y:S01]  /*0600*/  SYNCS.EXCH.64 URZ, [UR5+0x30], UR10 ;  /* 0x0000300a05ff75b2 */ /* 0x0002620008000100 */
[----:B------:R1:W1:Y:S01]  /*0610*/  SYNCS.EXCH.64 URZ, [UR5+0x18], UR10 ;  /* 0x0000180a05ff75b2 */ /* 0x0002620008000100 */
[----:B------:R1:W1:Y:S01]  /*0620*/  SYNCS.EXCH.64 URZ, [UR5+0x38], UR10 ;  /* 0x0000380a05ff75b2 */ /* 0x0002620008000100 */
[----:B------:R-:W-:Y:S01]  /*0630*/  NOP ;  /* 0x0000000000007918 */ /* 0x000fe20000000000 */
.L_x_9:
[----:B------:R-:W2:Y:S01]  /*0640*/  SHFL.IDX PT, R2, R65, RZ, 0x1f ;  /* 0x00001fff41027589 */ /* 0x000ea200000e0000 */
[----:B------:R-:W-:Y:S01]  /*0650*/  NOP ;  /* 0x0000000000007918 */ /* 0x000fe20000000000 */
[----:B--2---:R-:W-:-:S13]  /*0660*/  ISETP.NE.AND P0, PT, R2, 0x1, PT ;  /* 0x000000010200780c */ /* 0x004fda0003f05270 */
[----:B------:R-:W-:Y:S05]  /*0670*/  @P0 BRA `(.L_x_10) ;  /* 0x0000000000580947 */ /* 0x000fea0003800000 */
[----:B------:R-:W2:Y:S01]  /*0680*/  S2UR UR7, SR_CgaCtaId ;  /* 0x00000000000779c3 */ /* 0x000ea20000008800 */
[----:B------:R-:W-:Y:S01]  /*0690*/  UMOV UR9, 0x400 ;  /* 0x0000040000097882 */ /* 0x000fe20000000000 */
[----:B-1----:R-:W-:Y:S01]  /*06a0*/  UMOV UR5, 0x20 ;  /* 0x0000002000057882 */ /* 0x002fe20000000000 */
[----:B------:R-:W-:Y:S01]  /*06b0*/  UMOV UR4, 0x80 ;  /* 0x0000008000047882 */ /* 0x000fe20000000000 */
[----:B------:R-:W-:-:S04]  /*06c0*/  UIADD3 UR10, UPT, UPT, -UR5, 0x100000, URZ ;  /* 0x00100000050a7890 */ /* 0x000fc8000fffe1ff */
[----:B------:R-:W-:Y:S02]  /*06d0*/  USHF.L.U32 UR11, UR10, 0xb, URZ ;  /* 0x0000000b0a0b7899 */ /* 0x000fe400080006ff */
[----:B------:R-:W-:Y:S02]  /*06e0*/  USHF.L.U32 UR10, UR10, 0x1, URZ ;  /* 0x000000010a0a7899 */ /* 0x000fe400080006ff */
[----:B------:R-:W-:-:S04]  /*06f0*/  UIADD3 UR4, UPT, UPT, -UR4, 0x100000, URZ ;  /* 0x0010000004047890 */ /* 0x000fc8000fffe1ff */
[----:B------:R-:W-:Y:S02]  /*0700*/  USHF.L.U32 UR5, UR4, 0xb, URZ ;  /* 0x0000000b04057899 */ /* 0x000fe400080006ff */
[----:B------:R-:W-:Y:S01]  /*0710*/  USHF.L.U32 UR4, UR4, 0x1, URZ ;  /* 0x0000000104047899 */ /* 0x000fe200080006ff */
[----:B------:R-:W-:Y:S01]  /*0720*/  ELECT P0, URZ, PT ;  /* 0x0000000000ff782f */ /* 0x000fe20003800000 */
[----:B--2---:R-:W-:Y:S01]  /*0730*/  ULEA UR7, UR7, UR9, 0x18 ;  /* 0x0000000907077291 */ /* 0x004fe2000f8ec0ff */
[----:B------:R-:W1:Y:S11]  /*0740*/  FENCE.VIEW.ASYNC.S ;  /* 0x00000000000073c6 */ /* 0x000e760000000000 */
[----:B-1----:R2:W1:Y:S01]  /*0750*/  SYNCS.EXCH.64 URZ, [UR7+0x40], UR10 ;  /* 0x0000400a07ff75b2 */ /* 0x0024620008000100 */
[----:B------:R2:W1:Y:S01]  /*0760*/  SYNCS.EXCH.64 URZ, [UR7+0x60], UR4 ;  /* 0x0000600407ff75b2 */ /* 0x0004620008000100 */
[----:B------:R2:W1:Y:S01]  /*0770*/  SYNCS.EXCH.64 URZ, [UR7+0x48], UR10 ;  /* 0x0000480a07ff75b2 */ /* 0x0004620008000100 */
[----:B------:R2:W1:Y:S01]  /*0780*/  SYNCS.EXCH.64 URZ, [UR7+0x68], UR4 ;  /* 0x0000680407ff75b2 */ /* 0x0004620008000100 */
[----:B------:R2:W1:Y:S01]  /*0790*/  SYNCS.EXCH.64 URZ, [UR7+0x50], UR10 ;  /* 0x0000500a07ff75b2 */ /* 0x0004620008000100 */
[----:B------:R2:W1:Y:S01]  /*07a0*/  SYNCS.EXCH.64 URZ, [UR7+0x70], UR4 ;  /* 0x0000700407ff75b2 */ /* 0x0004620008000100 */
[----:B------:R2:W1:Y:S01]  /*07b0*/  SYNCS.EXCH.64 URZ, [UR7+0x58], UR10 ;  /* 0x0000580a07ff75b2 */ /* 0x0004620008000100 */
[----:B------:R2:W1:Y:S02]  /*07c0*/  SYNCS.EXCH.64 URZ, [UR7+0x78], UR4 ;  /* 0x0000780407ff75b2 */ /* 0x0004640008000100 */
[----:B--2---:R-:W-:Y:S01]  /*07d0*/  NOP ;  /* 0x0000000000007918 */ /* 0x004fe20000000000 */
.L_x_10:
[----:B------:R-:W2:Y:S01]  /*07e0*/  SHFL.IDX PT, R2, R65, RZ, 0x1f ;  /* 0x00001fff41027589 */ /* 0x000ea200000e0000 */
[----:B------:R-:W-:Y:S01]  /*07f0*/  NOP ;  /* 0x0000000000007918 */ /* 0x000fe20000000000 */
[----:B--2---:R-:W-:-:S13]  /*0800*/  ISETP.NE.AND P0, PT, R2, 0x3, PT ;  /* 0x000000030200780c */ /* 0x004fda0003f05270 */
[----:B------:R-:W-:Y:S05]  /*0810*/  @P0 BRA `(.L_x_11) ;  /* 0x0000000000300947 */ /* 0x000fea0003800000 */
[----:B-1----:R-:W1:Y:S01]  /*0820*/  S2UR UR5, SR_CgaCtaId ;  /* 0x00000000000579c3 */ /* 0x002e620000008800 */
        /* <DEDUP_REMOVED lines=8> */
[----:B-1----:R2:W1:Y:S01]  /*08b0*/  SYNCS.EXCH.64 URZ, [UR5+0x80], UR10 ;  /* 0x0000800a05ff75b2 */ /* 0x0024620008000100 */
[----:B------:R2:W1:Y:S02]  /*08c0*/  SYNCS.EXCH.64 URZ, [UR5+0x88], UR10 ;  /* 0x0000880a05ff75b2 */ /* 0x0004640008000100 */
[----:B--2---:R-:W-:Y:S01]  /*08d0*/  NOP ;  /* 0x0000000000007918 */ /* 0x004fe20000000000 */
.L_x_11:
[----:B------:R-:W2:Y:S01]  /*08e0*/  SHFL.IDX PT, R2, R65, RZ, 0x1f ;  /* 0x00001fff41027589 */ /* 0x000ea200000e0000 */
[----:B------:R-:W-:Y:S01]  /*08f0*/  NOP ;  /* 0x0000000000007918 */ /* 0x000fe20000000000 */
[----:B--2---:R-:W-:-:S13]  /*0900*/  ISETP.NE.AND P0, PT, R2, 0x4, PT ;  /* 0x000000040200780c */ /* 0x004fda0003f05270 */
[----:B------:R-:W-:Y:S05]  /*0910*/  @P0 BRA `(.L_x_12) ;  /* 0x00000000004c0947 */ /* 0x000fea0003800000 */
[----:B-1----:R-:W1:Y:S01]  /*0920*/  S2UR UR5, SR_CgaCtaId ;  /* 0x00000000000579c3 */ /* 0x002e620000008800 */
[----:B------:R-:W-:Y:S01]  /*0930*/  UMOV UR9, 0x100 ;  /* 0x0000010000097882 */ /* 0x000fe20000000000 */
[----:B------:R-:W-:Y:S01]  /*0940*/  UMOV UR7, 0x400 ;  /* 0x0000040000077882 */ /* 0x000fe20000000000 */
[----:B------:R-:W-:Y:S01]  /*0950*/  USEL UR9, UR9, 0xe0, UP2 ;  /* 0x000000e009097887 */ /* 0x000fe20009000000 */
[----:B------:R-:W-:Y:S01]  /*0960*/  UMOV UR4, 0x1 ;  /* 0x0000000100047882 */ /* 0x000fe20000000000 */
[----:B------:R-:W-:Y:S01]  /*0970*/  ELECT P0, URZ, PT ;  /* 0x0000000000ff782f */ /* 0x000fe20003800000 */
[----:B------:R-:W-:-:S04]  /*0980*/  UIADD3 UR10, UPT, UPT, -UR4, 0x100000, URZ ;  /* 0x00100000040a7890 */ /* 0x000fc8000fffe1ff */
[----:B------:R-:W-:Y:S02]  /*0990*/  USHF.L.U32 UR11, UR10, 0xb, URZ ;  /* 0x0000000b0a0b7899 */ /* 0x000fe400080006ff */
[----:B------:R-:W-:Y:S02]  /*09a0*/  USHF.L.U32 UR10, UR10, 0x1, URZ ;  /* 0x000000010a0a7899 */ /* 0x000fe400080006ff */
[----:B------:R-:W-:-:S04]  /*09b0*/  UIADD3 UR12, UPT, UPT, -UR9, 0x100000, URZ ;  /* 0x00100000090c7890 */ /* 0x000fc8000fffe1ff */
[----:B------:R-:W-:Y:S02]  /*09c0*/  USHF.L.U32 UR13, UR12, 0xb, URZ ;  /* 0x0000000b0c0d7899 */ /* 0x000fe400080006ff */
[----:B------:R-:W-:Y:S02]  /*09d0*/  USHF.L.U32 UR12, UR12, 0x1, URZ ;  /* 0x000000010c0c7899 */ /* 0x000fe400080006ff */
[----:B-1----:R-:W-:Y:S01]  /*09e0*/  ULEA UR5, UR5, UR7, 0x18 ;  /* 0x0000000705057291 */ /* 0x002fe2000f8ec0ff */
[----:B------:R-:W1:Y:S11]  /*09f0*/  FENCE.VIEW.ASYNC.S ;  /* 0x00000000000073c6 */ /* 0x000e760000000000 */
[----:B-1----:R2:W1:Y:S01]  /*0a00*/  SYNCS.EXCH.64 URZ, [UR5+0x90], UR10 ;  /* 0x0000900a05ff75b2 */ /* 0x0024620008000100 */
[----:B------:R2:W1:Y:S01]  /*0a10*/  SYNCS.EXCH.64 URZ, [UR5+0xa0], UR12 ;  /* 0x0000a00c05ff75b2 */ /* 0x0004620008000100 */
[----:B------:R2:W1:Y:S01]  /*0a20*/  SYNCS.EXCH.64 URZ, [UR5+0x98], UR10 ;  /* 0x0000980a05ff75b2 */ /* 0x0004620008000100 */
[----:B------:R2:W1:Y:S02]  /*0a30*/  SYNCS.EXCH.64 URZ, [UR5+0xa8], UR12 ;  /* 0x0000a80c05ff75b2 */ /* 0x0004640008000100 */
[----:B--2---:R-:W-:Y:S01]  /*0a40*/  NOP ;  /* 0x0000000000007918 */ /* 0x004fe20000000000 */
.L_x_12:
        /* <DEDUP_REMOVED lines=26> */
.L_x_13:
        /* <DEDUP_REMOVED lines=18> */
.L_x_14:
[----:B-1----:R-:W1:Y:S01]  /*0d10*/  S2UR UR5, SR_CTAID.X ;  /* 0x00000000000579c3 */ /* 0x002e620000002500 */
[----:B------:R-:W-:-:S05]  /*0d20*/  CS2R.32 R60, SR_CgaSize ;  /* 0x00000000003c7805 */ /* 0x000fca0000008a00 */
[----:B------:R-:W-:-:S05]  /*0d30*/  IMAD R60, R60, -0xa0, RZ ;  /* 0xffffff603c3c7824 */ /* 0x000fca00078e02ff */
[----:B------:R-:W-:-:S14]  /*0d40*/  R2UR UR9, R60 ;  /* 0x000000003c0972ca */ /* 0x000fdc00000e0000 */
[----:B------:R-:W2:Y:S01]  /*0d50*/  LDCU UR9, c[0x0][UR9+0x2b0] ;  /* 0x00005600090977ac */ /* 0x000ea20008000800 */
[----:B------:R-:W-:Y:S01]  /*0d60*/  NOP ;  /* 0x0000000000007918 */ /* 0x000fe20000000000 */
[----:B------:R-:W-:-:S05]  /*0d70*/  CS2R.32 R60, SR_CgaSize ;  /* 0x00000000003c7805 */ /* 0x000fca0000008a00 */
[----:B------:R-:W-:-:S05]  /*0d80*/  IMAD R60, R60, -0xa0, RZ ;  /* 0xffffff603c3c7824 */ /* 0x000fca00078e02ff */
[----:B------:R-:W-:-:S14]  /*0d90*/  R2UR UR7, R60 ;  /* 0x000000003c0772ca */ /* 0x000fdc00000e0000 */
[----:B------:R-:W3:Y:S01]  /*0da0*/  LDCU UR7, c[0x0][UR7+0x2b4] ;  /* 0x00005680070777ac */ /* 0x000ee20008000800 */
[----:B------:R-:W4:Y:S08]  /*0db0*/  S2UR UR4, SR_CTAID.Y ;  /* 0x00000000000479c3 */ /* 0x000f300000002600 */
[----:B------:R-:W3:Y:S01]  /*0dc0*/  LDC R9, c[0x0][0xb24] ;  /* 0x0002c900ff097b82 */ /* 0x000ee20000000800 */
[----:B-1----:R-:W-:-:S02]  /*0dd0*/  I2FP.F32.U32 R4, UR5 ;  /* 0x0000000500047c45 */ /* 0x002fc40008201000 */
[----:B------:R-:W-:-:S05]  /*0de0*/  CS2R.32 R5, SR_CgaSize ;  /* 0x0000000000057805 */ /* 0x000fca0000008a00 */
[----:B------:R-:W-:-:S06]  /*0df0*/  IMAD R5, R5, -0xa0, RZ ;  /* 0xffffff6005057824 */ /* 0x000fcc00078e02ff */
[----:B------:R-:W1:Y:S01]  /*0e00*/  LDC R5, c[0x0][R5+0x2a0] ;  /* 0x0000a80005057b82 */ /* 0x000e620000000800 */
[----:B------:R-:W-:Y:S01]  /*0e10*/  MOV R21, UR5 ;  /* 0x0000000500157c02 */ /* 0x000fe20008000f00 */
[----:B--2---:R-:W-:Y:S01]  /*0e20*/  FMUL R4, R4, UR9 ;  /* 0x0000000904047c20 */ /* 0x004fe20008400000 */
[----:B----4-:R-:W-:Y:S02]  /*0e30*/  I2FP.F32.U32 R2, UR4 ;  /* 0x0000000400027c45 */ /* 0x010fe40008201000 */
[----:B------:R-:W-:-:S05]  /*0e40*/  CS2R.32 R3, SR_CgaSize ;  /* 0x0000000000037805 */ /* 0x000fca0000008a00 */
[----:B------:R-:W-:-:S06]  /*0e50*/  IMAD R3, R3, -0xa0, RZ ;  /* 0xffffff6003037824 */ /* 0x000fcc00078e02ff */
[----:B------:R-:W2:Y:S01]  /*0e60*/  LDC R3, c[0x0][R3+0x2a4] ;  /* 0x0000a90003037b82 */ /* 0x000ea20000000800 */
[----:B------:R-:W4:Y:S01]  /*0e70*/  F2I.U32.TRUNC.NTZ R60, R4 ;  /* 0x00000004003c7305 */ /* 0x000f22000020f000 */
[----:B------:R-:W-:Y:S01]  /*0e80*/  MOV R20, UR4 ;  /* 0x0000000400147c02 */ /* 0x000fe20008000f00 */
[----:B---3--:R-:W-:-:S05]  /*0e90*/  FMUL R2, R2, UR7 ;  /* 0x0000000702027c20 */ /* 0x008fca0008400000 */
[----:B------:R-:W-:Y:S01]  /*0ea0*/  BAR.SYNC.DEFER_BLOCKING 0x0 ;  /* 0x0000000000007b1d */ /* 0x000fe20000010000 */
[----:B------:R-:W-:-:S05]  /*0eb0*/  ISETP.GE.AND P0, PT, R9, 0x1, PT ;  /* 0x000000010900780c */ /* 0x000fca0003f06270 */
[----:B------:R-:W3:Y:S02]  /*0ec0*/  F2I.U32.TRUNC.NTZ R58, R2 ;  /* 0x00000002003a7305 */ /* 0x000ee4000020f000 */
[----:B------:R-:W2:Y:S01]  /*0ed0*/  S2UR UR36, SR_CTAID.Z ;  /* 0x00000000002479c3 */ /* 0x000ea20000002700 */
[----:B----4-:R-:W-:-:S05]  /*0ee0*/  IADD3 R60, PT, PT, -R60, RZ, RZ ;  /* 0x000000ff3c3c7210 */ /* 0x010fca0007ffe1ff */
[----:B-1----:R-:W-:Y:S01]  /*0ef0*/  IMAD R60, R5, R60, UR5 ;  /* 0x00000005053c7e24 */ /* 0x002fe2000f8e023c */
[----:B---3--:R-:W-:-:S05]  /*0f00*/  IADD3 R58, PT, PT, -R58, RZ, RZ ;  /* 0x000000ff3a3a7210 */ /* 0x008fca0007ffe1ff */
[----:B--2---:R-:W-:Y:S01]  /*0f10*/  IMAD R58, R3, R58, UR4 ;  /* 0x00000004033a7e24 */ /* 0x004fe2000f8e023a */
[----:B------:R-:W-:Y:S06]  /*0f20*/  @!P0 BRA `(.L_x_15) ;  /* 0x0000000000b88947 */ /* 0x000fec0003800000 */
[----:B------:R-:W1:Y:S01]  /*0f30*/  LDC.64 R4, c[0x0][0xb18] ;  /* 0x0002c600ff047b82 */ /* 0x000e620000000a00 */
[----:B------:R-:W-:-:S07]  /*0f40*/  ISETP.NE.AND P0, PT, R9, 0x1, PT ;  /* 0x000000010900780c */ /* 0x000fce0003f05270 */
[----:B------:R-:W2:Y:S08]  /*0f50*/  LDC R10, c[0x0][0xb0c] ;  /* 0x0002c300ff0a7b82 */ /* 0x000eb00000000800 */
[----:B------:R-:W3:Y:S08]  /*0f60*/  LDC R11, c[0x0][0x370] ;  /* 0x0000dc00ff0b7b82 */ /* 0x000ef00000000800 */
[----:B------:R-:W4:Y:S01]  /*0f70*/  LDC R12, c[0x0][0x374] ;  /* 0x0000dd00ff0c7b82 */ /* 0x000f220000000800 */
[----:B-1----:R-:W-:-:S07]  /*0f80*/  ISETP.NE.AND P1, PT, R4, 0x1, PT ;  /* 0x000000010400780c */ /* 0x002fce0003f25270 */
[----:B------:R-:W3:Y:S01]  /*0f90*/  LDC.64 R6, c[0x0][0xb10] ;  /* 0x0002c400ff067b82 */ /* 0x000ee20000000a00 */
[----:B--2---:R-:W-:-:S07]  /*0fa0*/  ISETP.NE.AND P2, PT, R10, 0x1, PT ;  /* 0x000000010a00780c */ /* 0x004fce0003f45270 */
[----:B------:R-:W1:Y:S08]  /*0fb0*/  LDC R8, c[0x0][0xb20] ;  /* 0x0002c800ff087b82 */ /* 0x000e700000000800 */
[----:B------:R-:W2:Y:S01]  /*0fc0*/  LDC.64 R2, c[0x0][0xb28] ;  /* 0x0002ca00ff027b82 */ /* 0x000ea20000000a00 */
[----:B----4-:R-:W-:-:S04]  /*0fd0*/  IMAD.HI.U32 R13, R12, R5, RZ ;  /* 0x000000050c0d7227 */ /* 0x010fc800078e00ff */
[----:B------:R-:W-:-:S04]  /*0fe0*/  IMAD.HI.U32 R5, R20, R5, RZ ;  /* 0x0000000514057227 */ /* 0x000fc800078e00ff */
[----:B---3--:R-:W-:-:S04]  /*0ff0*/  IMAD.HI.U32 R14, R11, R6, RZ ;  /* 0x000000060b0e7227 */ /* 0x008fc800078e00ff */
[C---:B------:R-:W-:Y:S01]  /*1000*/  IMAD.HI.U32 R16, R21.reuse, R6, RZ ;  /* 0x0000000615107227 */ /* 0x040fe200078e00ff */
[-C--:B------:R-:W-:Y:S02]  /*1010*/  @P2 SHF.R.U32.HI R11, RZ, R7.reuse, R14 ;  /* 0x00000007ff0b2219 */ /* 0x080fe4000001160e */
[-C--:B-1----:R-:W-:Y:S02]  /*1020*/  @P1 SHF.R.U32.HI R12, RZ, R8.reuse, R13 ;  /* 0x00000008ff0c1219 */ /* 0x082fe4000001160d */
[----:B------:R-:W-:Y:S02]  /*1030*/  SHF.R.U32.HI R5, RZ, R8, R5 ;  /* 0x00000008ff057219 */ /* 0x000fe40000011605 */
[----:B------:R-:W-:Y:S02]  /*1040*/  SHF.R.U32.HI R16, RZ, R7, R16 ;  /* 0x00000007ff107219 */ /* 0x000fe40000011610 */
[----:B------:R-:W-:Y:S01]  /*1050*/  SEL R5, R20, R5, !P1 ;  /* 0x0000000514057207 */ /* 0x000fe20004800000 */
[----:B--2---:R-:W-:Y:S01]  /*1060*/  IMAD.HI.U32 R14, R12, R2, RZ ;  /* 0x000000020c0e7227 */ /* 0x004fe200078e00ff */
[----:B------:R-:W-:-:S02]  /*1070*/  SEL R7, R21, R16, !P2 ;  /* 0x0000001015077207 */ /* 0x000fc40005000000 */
[----:B------:R-:W-:Y:S01]  /*1080*/  IADD3 R13, PT, PT, -R5, RZ, RZ ;  /* 0x000000ff050d7210 */ /* 0x000fe20007ffe1ff */
[----:B------:R-:W-:Y:S01]  /*1090*/  IMAD.HI.U32 R6, R11, R2, RZ ;  /* 0x000000020b067227 */ /* 0x000fe200078e00ff */
[----:B------:R-:W-:-:S03]  /*10a0*/  @P0 SHF.R.U32.HI R12, RZ, R3, R14 ;  /* 0x00000003ff0c0219 */ /* 0x000fc6000001160e */
[----:B------:R-:W-:Y:S01]  /*10b0*/  IMAD R13, R4, R13, R20 ;  /* 0x0000000d040d7224 */ /* 0x000fe200078e0214 */
[----:B------:R-:W-:Y:S01]  /*10c0*/  @P0 SHF.R.U32.HI R11, RZ, R3, R6 ;  /* 0x00000003ff0b0219 */ /* 0x000fe20000011606 */
[----:B------:R-:W-:-:S04]  /*10d0*/  IMAD R12, R12, R9, RZ ;  /* 0x000000090c0c7224 */ /* 0x000fc800078e02ff */
[----:B------:R-:W-:Y:S01]  /*10e0*/  IMAD R6, R11, R9, RZ ;  /* 0x000000090b067224 */ /* 0x000fe200078e02ff */
[----:B------:R-:W-:-:S04]  /*10f0*/  ISETP.GE.AND P1, PT, R5, R12, PT ;  /* 0x0000000c0500720c */ /* 0x000fc80003f26270 */
[----:B------:R-:W-:Y:S01]  /*1100*/  ISETP.GE.OR P1, PT, R7, R6, P1 ;  /* 0x000000060700720c */ /* 0x000fe20000f26670 */
[----:B------:R-:W-:-:S05]  /*1110*/  IMAD.HI.U32 R6, R5, R2, RZ ;  /* 0x0000000205067227 */ /* 0x000fca00078e00ff */
[----:B------:R-:W-:-:S04]  /*1120*/  SHF.R.U32.HI R6, RZ, R3, R6 ;  /* 0x00000003ff067219 */ /* 0x000fc80000011606 */
[----:B------:R-:W-:-:S03]  /*1130*/  SEL R6, R5, R6, !P0 ;  /* 0x0000000605067207 */ /* 0x000fc60004000000 */
[----:B------:R-:W-:Y:S01]  /*1140*/  @!P1 IMAD.HI.U32 R8, R7, R2, RZ ;  /* 0x0000000207089227 */ /* 0x000fe200078e00ff */
[----:B------:R-:W-:-:S04]  /*1150*/  IADD3 R2, PT, PT, -R6, RZ, RZ ;  /* 0x000000ff06027210 */ /* 0x000fc80007ffe1ff */
[----:B------:R-:W-:Y:S01]  /*1160*/  @!P1 SHF.R.U32.HI R8, RZ, R3, R8 ;  /* 0x00000003ff089219 */ /* 0x000fe20000011608 */
[----:B------:R-:W-:-:S03]  /*1170*/  IMAD R2, R9, R2, R5 ;  /* 0x0000000209027224 */ /* 0x000fc600078e0205 */
[----:B------:R-:W-:-:S05]  /*1180*/  @!P1 SEL R3, R7, R8, !P0 ;  /* 0x0000000807039207 */ /* 0x000fca0004000000 */
[--C-:B------:R-:W-:Y:S02]  /*1190*/  @!P1 IMAD.IADD R6, R6, 0x1, -R3.reuse ;  /* 0x0000000106069824 */ /* 0x100fe400078e0a03 */
[----:B------:R-:W-:Y:S01]  /*11a0*/  @!P1 IMAD R3, R2, R11, R3 ;  /* 0x0000000b02039224 */ /* 0x000fe200078e0203 */
[----:B------:R-:W-:Y:S01]  /*11b0*/  IADD3 R2, PT, PT, -R7, RZ, RZ ;  /* 0x000000ff07027210 */ /* 0x000fe20007ffe1ff */
[----:B------:R-:W-:Y:S02]  /*11c0*/  @!P1 IMAD R5, R6, R9, R7 ;  /* 0x0000000906059224 */ /* 0x000fe400078e0207 */
[----:B------:R-:W-:Y:S02]  /*11d0*/  @!P1 IMAD.MOV.U32 R7, RZ, RZ, R3 ;  /* 0x000000ffff079224 */ /* 0x000fe400078e0003 */
[----:B------:R-:W-:Y:S02]  /*11e0*/  IMAD R2, R10, R2, R21 ;  /* 0x000000020a027224 */ /* 0x000fe400078e0215 */
[----:B------:R-:W-:-:S02]  /*11f0*/  IMAD R20, R5, R4, R13 ;  /* 0x0000000405147224 */ /* 0x000fc400078e020d */
[----:B------:R-:W-:Y:S02]  /*1200*/  IMAD R21, R7, R10, R2 ;  /* 0x0000000a07157224 */ /* 0x000fe400078e0202 */
.L_x_15:
[----:B------:R-:W1:Y:S01]  /*1210*/  LDCU UR4, c[0x0][0xb30] ;  /* 0x00016600ff0477ac */ /* 0x000e620008000800 */
[----:B------:R-:W2:Y:S08]  /*1220*/  S2UR UR37, SR_CgaCtaId ;  /* 0x00000000002579c3 */ /* 0x000eb00000008800 */
[----:B------:R-:W3:Y:S01]  /*1230*/  LDC R26, c[0x0][0xb24] ;  /* 0x0002c900ff1a7b82 */ /* 0x000ee20000000800 */
[----:B-1----:R-:W-:-:S09]  /*1240*/  UISETP.NE.AND UP1, UPT, UR4, 0x1, UPT ;  /* 0x000000010400788c */ /* 0x002fd2000bf25270 */
[----:B--2---:R-:W-:Y:S05]  /*1250*/  BRA.U UP1, `(.L_x_16) ;  /* 0x0000000101407547 */ /* 0x004fea000b800000 */
[----:B------:R-:W1:Y:S08]  /*1260*/  LDC.64 R4, c[0x0][0xb10] ;  /* 0x0002c400ff047b82 */ /* 0x000e700000000a00 */
[----:B------:R-:W2:Y:S08]  /*1270*/  LDC.64 R2, c[0x0][0xb18] ;  /* 0x0002c600ff027b82 */ /* 0x000eb00000000a00 */
[----:B------:R-:W4:Y:S08]  /*1280*/  LDC R6, c[0x0][0xb20] ;  /* 0x0002c800ff067b82 */ /* 0x000f300000000800 */
[----:B------:R-:W3:Y:S01]  /*1290*/  LDC R8, c[0x0][0xb0c] ;  /* 0x0002c300ff087b82 */ /* 0x000ee20000000800 */
[----:B-1----:R-:W-:-:S05]  /*12a0*/  IMAD.HI.U32 R4, R21, R4, RZ ;  /* 0x0000000415047227 */ /* 0x002fca00078e00ff */
[----:B------:R-:W-:Y:S01]  /*12b0*/  SHF.R.U32.HI R4, RZ, R5, R4 ;  /* 0x00000005ff047219 */ /* 0x000fe20000011604 */
[----:B--2---:R-:W-:Y:S01]  /*12c0*/  IMAD.HI.U32 R3, R20, R3, RZ ;  /* 0x0000000314037227 */ /* 0x004fe200078e00ff */
[----:B------:R-:W-:-:S04]  /*12d0*/  ISETP.NE.AND P0, PT, R2, 0x1, PT ;  /* 0x000000010200780c */ /* 0x000fc80003f05270 */
[----:B----4-:R-:W-:-:S04]  /*12e0*/  SHF.R.U32.HI R3, RZ, R6, R3 ;  /* 0x00000006ff037219 */ /* 0x010fc80000011603 */
[----:B------:R-:W-:Y:S02]  /*12f0*/  SEL R3, R20, R3, !P0 ;  /* 0x0000000314037207 */ /* 0x000fe40004000000 */
[----:B---3--:R-:W-:-:S04]  /*1300*/  ISETP.NE.AND P1, PT, R8, 0x1, PT ;  /* 0x000000010800780c */ /* 0x008fc80003f25270 */
[----:B------:R-:W-:-:S05]  /*1310*/  SEL R4, R21, R4, !P1 ;  /* 0x0000000415047207 */ /* 0x000fca0004800000 */
[----:B------:R-:W-:Y:S02]  /*1320*/  IMAD.IADD R5, R3, 0x1, -R4 ;  /* 0x0000000103057824 */ /* 0x000fe400078e0a04 */
[----:B------:R-:W-:Y:S02]  /*1330*/  IMAD.IADD R3, R4, 0x1, -R3 ;  /* 0x0000000104037824 */ /* 0x000fe400078e0a03 */
[----:B------:R-:W-:Y:S02]  /*1340*/  IMAD R21, R5, R8, R21 ;  /* 0x0000000805157224 */ /* 0x000fe400078e0215 */
[----:B------:R-:W-:-:S07]  /*1350*/  IMAD R20, R3, R2, R20 ;  /* 0x0000000203147224 */ /* 0x000fce00078e0214 */
.L_x_16:
[----:B------:R-:W-:Y:S01]  /*1360*/  BAR.SYNC.DEFER_BLOCKING 0x0 ;  /* 0x0000000000007b1d */ /* 0x000fe20000010000 */
[----:B------:R-:W-:Y:S01]  /*1370*/  UISETP.NE.AND UP1, UPT, UR8, 0x2, UPT ;  /* 0x000000020800788c */ /* 0x000fe2000bf25270 */
[----:B------:R-:W-:Y:S02]  /*1380*/  ISETP.NE.OR P5, PT, R0, 0x2, !P5 ;  /* 0x000000020000780c */ /* 0x000fe40006fa5670 */
[----:B------:R-:W-:-:S06]  /*1390*/  LOP3.LUT R2, R72, 0x1f, RZ, 0xc0, !PT ;  /* 0x0000001f48027812 */ /* 0x000fcc00078ec0ff */
[----:B------:R-:W-:Y:S05]  /*13a0*/  BRA.U UP1, `(.L_x_17) ;  /* 0x0000001101907547 */ /* 0x000fea000b800000 */
[----:B------:R-:W1:Y:S01]  /*13b0*/  LDCU UR13, c[0x0][0x38c] ;  /* 0x00007180ff0d77ac */ /* 0x000e620008000800 */
[----:B------:R-:W2:Y:S01]  /*13c0*/  LDC R9, c[0x0][0x370] ;  /* 0x0000dc00ff097b82 */ /* 0x000ea20000000800 */
[----:B------:R-:W-:Y:S01]  /*13d0*/  PLOP3.LUT P1, PT, PT, PT, UP2, 0x80, 0x8 ;  /* 0x000000000008781c */ /* 0x000fe20003f2f028 */
[----:B------:R-:W-:Y:S01]  /*13e0*/  HFMA2 R12, -RZ, RZ, 0, 0 ;  /* 0x00000000ff0c7431 */ /* 0x000fe200000001ff */
[----:B------:R-:W-:Y:S01]  /*13f0*/  ISETP.EQ.OR P4, PT, R2, RZ, P5 ;  /* 0x000000ff0200720c */ /* 0x000fe20002f82670 */
[----:B------:R-:W-:Y:S01]  /*1400*/  IMAD.MOV.U32 R15, RZ, RZ, 0x1 ;  /* 0x00000001ff0f7424 */ /* 0x000fe200078e00ff */
[----:B------:R-:W-:Y:S01]  /*1410*/  PLOP3.LUT P1, PT, P1, PT, PT, 0x8, 0x80 ;  /* 0x000000000080781c */ /* 0x000fe20000f2e170 */
[----:B------:R-:W-:Y:S01]  /*1420*/  IMAD.MOV.U32 R14, RZ, RZ, RZ ;  /* 0x000000ffff0e7224 */ /* 0x000fe200078e00ff */
[----:B------:R-:W-:Y:S01]  /*1430*/  MOV R8, 0x1 ;  /* 0x0000000100087802 */ /* 0x000fe20000000f00 */
[----:B------:R-:W4:Y:S01]  /*1440*/  LDC R0, c[0x0][0x374] ;  /* 0x0000dd00ff007b82 */ /* 0x000f220000000800 */
[----:B------:R-:W-:Y:S01]  /*1450*/  IMAD.MOV.U32 R10, RZ, RZ, RZ ;  /* 0x000000ffff0a7224 */ /* 0x000fe200078e00ff */
[----:B------:R-:W2:Y:S01]  /*1460*/  LDCU.64 UR22, c[0x0][0x348] ;  /* 0x00006900ff1677ac */ /* 0x000ea20008000a00 */
[----:B------:R-:W-:Y:S01]  /*1470*/  UMOV UR6, URZ ;  /* 0x000000ff00067c82 */ /* 0x000fe20008000000 */
[----:B-1----:R-:W-:-:S04]  /*1480*/  UIADD3 UR5, UPT, UPT, UR13, 0x7f, URZ ;  /* 0x0000007f0d057890 */ /* 0x002fc8000fffe0ff */
[----:B------:R-:W-:-:S04]  /*1490*/  USHF.R.S32.HI UR4, URZ, 0x1f, UR5 ;  /* 0x0000001fff047899 */ /* 0x000fc80008011405 */
[----:B------:R-:W-:-:S04]  /*14a0*/  ULEA.HI UR4, UR4, UR5, URZ, 0x7 ;  /* 0x0000000504047291 */ /* 0x000fc8000f8f38ff */
[----:B------:R-:W-:Y:S02]  /*14b0*/  USHF.R.S32.HI UR15, URZ, 0x7, UR4 ;  /* 0x00000007ff0f7899 */ /* 0x000fe40008011404 */
[----:B------:R-:W-:Y:S02]  /*14c0*/  UIADD3 UR4, UPT, UPT, UR13, -0x1, URZ ;  /* 0xffffffff0d047890 */ /* 0x000fe4000fffe0ff */
[----:B------:R-:W-:Y:S02]  /*14d0*/  UISETP.LT.U32.AND UP0, UPT, UR15, 0x4, UPT ;  /* 0x000000040f00788c */ /* 0x000fe4000bf01070 */
[----:B------:R-:W-:Y:S02]  /*14e0*/  UISETP.GE.U32.AND UP1, UPT, UR4, -0xff, UPT ;  /* 0xffffff010400788c */ /* 0x000fe4000bf26070 */
[----:B------:R-:W-:Y:S02]  /*14f0*/  USEL UR14, UR15, 0x4, UP0 ;  /* 0x000000040f0e7887 */ /* 0x000fe40008000000 */
[----:B------:R-:W-:-:S02]  /*1500*/  UIADD3 UR13, UPT, UPT, UR13, 0xfe, URZ ;  /* 0x000000fe0d0d7890 */ /* 0x000fc4000fffe0ff */
[----:B------:R-:W-:Y:S02]  /*1510*/  UIADD3 UR5, UPT, UPT, UR14, -0x1, URZ ;  /* 0xffffffff0e057890 */ /* 0x000fe4000fffe0ff */
[----:B------:R-:W-:-:S03]  /*1520*/  UIADD3 UR7, UPT, UPT, UR15, -UR14, URZ ;  /* 0x8000000e0f077290 */ /* 0x000fc6000fffe0ff */
[----:B------:R-:W-:-:S04]  /*1530*/  @UP1 UIADD3 UR5, UPT, UPT, UR14, URZ, URZ ;  /* 0x000000ff0e051290 */ /* 0x000fc8000fffe0ff */
[----:B--2---:R-:W-:-:S12]  /*1540*/  UIADD3 UR5, UPT, UPT, UR5, 0x1, URZ ;  /* 0x0000000105057890 */ /* 0x004fd8000fffe0ff */
.L_x_35:
[----:B------:R-:W-:Y:S01]  /*1550*/  UISETP.NE.AND UP0, UPT, UR37, URZ, UPT ;  /* 0x000000ff2500728c */ /* 0x000fe2000bf05270 */
[----:B------:R-:W1:Y:S08]  /*1560*/  S2UR UR37, SR_CgaCtaId ;  /* 0x00000000002579c3 */ /* 0x000e700000008800 */
[----:B------:R-:W-:Y:S05]  /*1570*/  BRA.U UP0, `(.L_x_18) ;  /* 0x0000000100347547 */ /* 0x000fea000b800000 */
[----:B------:R-:W2:Y:S01]  /*1580*/  S2R R2, SR_CgaCtaId ;  /* 0x0000000000027919 */ /* 0x000ea20000008800 */
[----:B------:R-:W-:-:S04]  /*1590*/  MOV R3, 0x400 ;  /* 0x0000040000037802 */ /* 0x000fc80000000f00 */
[----:B--2---:R-:W-:Y:S02]  /*15a0*/  LEA R3, R2, R3, 0x18 ;  /* 0x0000000302037211 */ /* 0x004fe400078ec0ff */
[----:B------:R-:W-:-:S03]  /*15b0*/  SHF.L.U32 R2, R8, 0x1f, RZ ;  /* 0x0000001f08027819 */ /* 0x000fc600000006ff */
[----:B------:R-:W-:-:S04]  /*15c0*/  IMAD R3, R10, 0x8, R3 ;  /* 0x000000080a037824 */ /* 0x000fc800078e0203 */
[----:B------:R-:W2:Y:S02]  /*15d0*/  SYNCS.PHASECHK.TRANS64.TRYWAIT P0, [R3+URZ+0x100], R2 ;  /* 0x00010002030075a7 */ /* 0x000ea400080011ff */
[----:B--2---:R-:W-:Y:S05]  /*15e0*/  @!P0 BRA `(.L_x_19) ;  /* 0x0000006800b88947 */ /* 0x004fea0003800000 */
.L_x_131:
[----:B------:R-:W-:Y:S01]  /*15f0*/  VIADD R10, R10, 0x1 ;  /* 0x000000010a0a7836 */ /* 0x000fe20000000000 */
[----:B------:R2:W-:Y:S04]  /*1600*/  SYNCS.ARRIVE.TRANS64.A1T0 RZ, [R3+URZ+0xf0], RZ ;  /* 0x0000f0ff03ff79a7 */ /* 0x0005e800081000ff */
[----:B------:R-:W-:-:S04]  /*1610*/  ISETP.NE.AND P0, PT, R10, 0x2, PT ;  /* 0x000000020a00780c */ /* 0x000fc80003f05270 */
[----:B------:R-:W-:Y:S02]  /*1620*/  SEL R10, R10, RZ, P0 ;  /* 0x000000ff0a0a7207 */ /* 0x000fe40000000000 */
[----:B--2---:R-:W-:-:S04]  /*1630*/  SEL R3, RZ, 0x1, P0 ;  /* 0x00000001ff037807 */ /* 0x004fc80000000000 */
[----:B------:R-:W-:-:S07]  /*1640*/  LOP3.LUT R8, R8, R3, RZ, 0x3c, !PT ;  /* 0x0000000308087212 */ /* 0x000fce00078e3cff */
.L_x_18:
[----:B------:R-:W-:Y:S01]  /*1650*/  UMOV UR4, 0x400 ;  /* 0x0000040000047882 */ /* 0x000fe20000000000 */
[----:B------:R-:W-:Y:S01]  /*1660*/  SHF.L.U32 R2, R15, 0x1f, RZ ;  /* 0x0000001f0f027819 */ /* 0x000fe200000006ff */
[----:B-1----:R-:W-:Y:S01]  /*1670*/  ULEA UR4, UR37, UR4, 0x18 ;  /* 0x0000000425047291 */ /* 0x002fe2000f8ec0ff */
[----:B------:R-:W-:Y:S01]  /*1680*/  R2UR UR34, R21 ;  /* 0x00000000152272ca */ /* 0x000fe200000e0000 */
[----:B------:R-:W-:Y:S01]  /*1690*/  UISETP.GE.U32.AND UP0, UPT, UR13, 0xff, UPT ;  /* 0x000000ff0d00788c */ /* 0x000fe2000bf06070 */
[----:B------:R-:W-:Y:S01]  /*16a0*/  R2UR UR19, R20 ;  /* 0x00000000141372ca */ /* 0x000fe200000e0000 */
[----:B------:R-:W-:Y:S01]  /*16b0*/  ULEA UR8, UR6, UR4, 0x3 ;  /* 0x0000000406087291 */ /* 0x000fe2000f8e18ff */
[----:B------:R-:W-:-:S08]  /*16c0*/  UMOV UR29, URZ ;  /* 0x000000ff001d7c82 */ /* 0x000fd00008000000 */
[----:B------:R1:W2:Y:S01]  /*16d0*/  SYNCS.PHASECHK.TRANS64.TRYWAIT P0, [UR8+0x20], R2 ;  /* 0x00002002ff0075a7 */ /* 0x0002a20008001108 */
[----:B------:R-:W-:Y:S02]  /*16e0*/  USHF.L.U32 UR34, UR34, 0x6, URZ ;  /* 0x0000000622227899 */ /* 0x000fe400080006ff */
[----:B------:R-:W-:Y:S01]  /*16f0*/  USHF.L.U32 UR19, UR19, 0x7, URZ ;  /* 0x0000000713137899 */ /* 0x000fe200080006ff */
[----:B------:R-:W-:Y:S11]  /*1700*/  BRA.U !UP0, `(.L_x_20) ;  /* 0x0000000108c07547 */ /* 0x000ff6000b800000 */
[----:B------:R-:W-:Y:S01]  /*1710*/  UMOV UR21, URZ ;  /* 0x000000ff00157c82 */ /* 0x000fe20008000000 */
[----:B------:R-:W-:-:S05]  /*1720*/  UMOV UR28, UR6 ;  /* 0x00000006001c7c82 */ /* 0x000fca0008000000 */
.L_x_25:
[----:B-1----:R-:W-:Y:S01]  /*1730*/  ULEA UR33, UR28, UR4, 0x3 ;  /* 0x000000041c217291 */ /* 0x002fe2000f8e18ff */
[----:B--2---:R-:W-:Y:S01]  /*1740*/  @!P5 MOV R3, 0xc000 ;  /* 0x0000c0000003d802 */ /* 0x004fe20000000f00 */
[----:B--2---:R-:W-:Y:S10]  /*1750*/  @P0 BRA `(.L_x_21) ;  /* 0x00000000000c0947 */ /* 0x004ff40003800000 */
[----:B------:R-:W-:-:S04]  /*1760*/  SHF.L.U32 R5, R15, 0x1f, RZ ;  /* 0x0000001f0f057819 */ /* 0x000fc800000006ff */
[----:B------:R-:W2:Y:S02]  /*1770*/  SYNCS.PHASECHK.TRANS64.TRYWAIT P0, [UR33+0x20], R5 ;  /* 0x00002005ff0075a7 */ /* 0x000ea40008001121 */
[----:B--2---:R-:W-:Y:S05]  /*1780*/  @!P0 BRA `(.L_x_22) ;  /* 0x0000006800648947 */ /* 0x004fea0003800000 */
.L_x_21:
[----:B------:R2:W-:Y:S01]  /*1790*/  @!P5 SYNCS.ARRIVE.TRANS64 RZ, [UR33], R3 ;  /* 0x00000003ffffd9a7 */ /* 0x0005e20008000021 */
[----:B------:R-:W-:Y:S04]  /*17a0*/  BSSY.RECONVERGENT B0, `(.L_x_23) ;  /* 0x0000003000007945 */ /* 0x000fe80003800200 */
[----:B------:R-:W-:Y:S05]  /*17b0*/  @P4 BRA `(.L_x_24) ;  /* 0x0000000000044947 */ /* 0x000fea0003800000 */
[----:B------:R-:W-:Y:S05]  /*17c0*/  BPT.TRAP 0x1 ;  /* 0x000000040000795c */ /* 0x000fea0000300000 */
.L_x_24:
[----:B------:R-:W-:Y:S05]  /*17d0*/  BSYNC.RECONVERGENT B0 ;  /* 0x0000000000007941 */ /* 0x000fea0003800200 */
.L_x_23:
[----:B------:R-:W-:Y:S02]  /*17e0*/  UIADD3 UR6, UPT, UPT, UR28, 0x1, URZ ;  /* 0x000000011c067890 */ /* 0x000fe4000fffe0ff */
[----:B------:R-:W-:Y:S02]  /*17f0*/  ULEA UR32, UR28, UR4, 0xe ;  /* 0x000000041c207291 */ /* 0x000fe4000f8e70ff */
[----:B------:R-:W-:Y:S02]  /*1800*/  UISETP.NE.AND UP0, UPT, UR6, 0x4, UPT ;  /* 0x000000040600788c */ /* 0x000fe4000bf05270 */
[----:B------:R-:W-:Y:S02]  /*1810*/  UIADD3 UR30, UP1, UPT, UR22, 0x80, URZ ;  /* 0x00000080161e7890 */ /* 0x000fe4000ff3e0ff */
[----:B------:R-:W-:Y:S02]  /*1820*/  USEL UR9, URZ, 0x1, UP0 ;  /* 0x00000001ff097887 */ /* 0x000fe40008000000 */
[----:B------:R-:W-:-:S02]  /*1830*/  USEL UR6, UR6, URZ, UP0 ;  /* 0x000000ff06067287 */ /* 0x000fc40008000000 */
[----:B------:R-:W-:Y:S02]  /*1840*/  UIADD3 UR26, UP0, UPT, UR22, 0x180, URZ ;  /* 0x00000180161a7890 */ /* 0x000fe4000ff1e0ff */
[----:B------:R-:W-:Y:S01]  /*1850*/  ULEA UR8, UR6, UR4, 0x3 ;  /* 0x0000000406087291 */ /* 0x000fe2000f8e18ff */
[----:B------:R-:W-:Y:S01]  /*1860*/  LOP3.LUT R15, R15, UR9, RZ, 0x3c, !PT ;  /* 0x000000090f0f7c12 */ /* 0x000fe2000f8e3cff */
[----:B------:R-:W-:Y:S02]  /*1870*/  USHF.L.U32 UR35, UR21, 0x7, URZ ;  /* 0x0000000715237899 */ /* 0x000fe400080006ff */
[----:B------:R-:W-:Y:S01]  /*1880*/  UIADD3.X UR31, UPT, UPT, URZ, UR23, URZ, UP1, !UPT ;  /* 0x00000017ff1f7290 */ /* 0x000fe20008ffe4ff */
[----:B-1----:R-:W-:Y:S01]  /*1890*/  SHF.L.U32 R2, R15, 0x1f, RZ ;  /* 0x0000001f0f027819 */ /* 0x002fe200000006ff */
[----:B------:R-:W-:Y:S02]  /*18a0*/  UIADD3 UR32, UPT, UPT, UR32, 0x4400, URZ ;  /* 0x0000440020207890 */ /* 0x000fe4000fffe0ff */
[----:B------:R-:W-:Y:S01]  /*18b0*/  UIADD3.X UR27, UPT, UPT, URZ, UR23, URZ, UP0, !UPT ;  /* 0x00000017ff1b7290 */ /* 0x000fe200087fe4ff */
[----:B------:R1:W1:Y:S01]  /*18c0*/  SYNCS.PHASECHK.TRANS64.TRYWAIT P0, [UR8+0x20], R2 ;  /* 0x00002002ff0075a7 */ /* 0x0002620008001108 */
[----:B------:R-:W-:-:S02]  /*18d0*/  ULEA UR8, UR28, UR4, 0xf ;  /* 0x000000041c087291 */ /* 0x000fc4000f8e78ff */
[----:B------:R-:W-:Y:S02]  /*18e0*/  UIADD3 UR10, UPT, UPT, UR35, 0x40, URZ ;  /* 0x00000040230a7890 */ /* 0x000fe4000fffe0ff */
[----:B------:R-:W-:Y:S02]  /*18f0*/  UIADD3 UR16, UPT, UPT, UR8, 0x14400, URZ ;  /* 0x0001440008107890 */ /* 0x000fe4000fffe0ff */
[----:B------:R-:W-:Y:S01]  /*1900*/  UIADD3 UR8, UPT, UPT, UR8, 0x18400, URZ ;  /* 0x0001840008087890 */ /* 0x000fe2000fffe0ff */
[----:B------:R-:W-:Y:S01]  /*1910*/  UMOV UR24, 0x0 ;  /* 0x0000000000187882 */ /* 0x000fe20000000000 */
[----:B------:R-:W-:Y:S01]  /*1920*/  UMOV UR25, 0x10000000 ;  /* 0x1000000000197882 */ /* 0x000fe20000000000 */
[----:B------:R-:W-:Y:S01]  /*1930*/  UMOV UR17, UR33 ;  /* 0x0000002100117c82 */ /* 0x000fe20008000000 */
[----:B------:R-:W-:Y:S01]  /*1940*/  UMOV UR20, UR36 ;  /* 0x0000002400147c82 */ /* 0x000fe20008000000 */
[----:B------:R-:W-:Y:S01]  /*1950*/  UMOV UR18, UR35 ;  /* 0x0000002300127c82 */ /* 0x000fe20008000000 */
[----:B------:R-:W-:Y:S01]  /*1960*/  UMOV UR11, UR19 ;  /* 0x00000013000b7c82 */ /* 0x000fe20008000000 */
[----:B------:R-:W-:Y:S01]  /*1970*/  UMOV UR12, UR36 ;  /* 0x00000024000c7c82 */ /* 0x000fe20008000000 */
[----:B------:R-:W-:Y:S01]  /*1980*/  UMOV UR9, UR33 ;  /* 0x0000002100097c82 */ /* 0x000fe20008000000 */
[----:B------:R1:W-:Y:S01]  /*1990*/  UTMALDG.3D [UR32], [UR30], desc[UR24] ;  /* 0x000018201e0075b4 */ /* 0x0003e20008011000 */
[----:B------:R-:W-:Y:S01]  /*19a0*/  UIADD3 UR21, UPT, UPT, UR21, 0x1, URZ ;  /* 0x0000000115157890 */ /* 0x000fe2000fffe0ff */
[----:B------:R-:W-:Y:S01]  /*19b0*/  UMOV UR29, UR5 ;  /* 0x00000005001d7c82 */ /* 0x000fe20008000000 */
[----:B------:R-:W-:-:S02]  /*19c0*/  UMOV UR28, UR6 ;  /* 0x00000006001c7c82 */ /* 0x000fc40008000000 */
[----:B------:R-:W-:Y:S01]  /*19d0*/  UISETP.NE.AND UP0, UPT, UR21, UR5, UPT ;  /* 0x000000051500728c */ /* 0x000fe2000bf05270 */
[----:B------:R1:W-:Y:S01]  /*19e0*/  UTMALDG.3D [UR16], [UR26], desc[UR24] ;  /* 0x000018101a0075b4 */ /* 0x0003e20008011000 */
[----:B------:R1:W-:Y:S07]  /*19f0*/  UTMALDG.3D [UR8], [UR26], desc[UR24] ;  /* 0x000018081a0075b4 */ /* 0x0003ee0008011000 */
[----:B------:R-:W-:Y:S05]  /*1a00*/  BRA.U UP0, `(.L_x_25) ;  /* 0xfffffffd00487547 */ /* 0x000fea000b83ffff */
.L_x_20:
[----:B-1----:R-:W-:Y:S01]  /*1a10*/  ULEA UR8, UR6, UR4, 0x3 ;  /* 0x0000000406087291 */ /* 0x002fe2000f8e18ff */
[----:B------:R-:W-:Y:S01]  /*1a20*/  SHF.L.U32 R2, R15, 0x1f, RZ ;  /* 0x0000001f0f027819 */ /* 0x000fe200000006ff */
[----:B------:R-:W-:Y:S01]  /*1a30*/  @!P1 SYNCS.ARRIVE.TRANS64.A1T0 RZ, [UR4+0x88], RZ ;  /* 0x000088ffffff99a7 */ /* 0x000fe20008100004 */
[----:B------:R-:W-:-:S06]  /*1a40*/  UISETP.GT.AND UP0, UPT, UR15, UR14, UPT ;  /* 0x0000000e0f00728c */ /* 0x000fcc000bf04270 */
[----:B--2---:R1:W2:Y:S03]  /*1a50*/  SYNCS.PHASECHK.TRANS64.TRYWAIT P0, [UR8+0x20], R2 ;  /* 0x00002002ff0075a7 */ /* 0x0042a60008001108 */
[----:B------:R-:W-:Y:S05]  /*1a60*/  BRA.U !UP0, `(.L_x_26) ;  /* 0x0000000108c47547 */ /* 0x000fea000b800000 */
[----:B------:R-:W-:Y:S01]  /*1a70*/  UIADD3 UR21, UPT, UPT, UR7, UR29, URZ ;  /* 0x0000001d07157290 */ /* 0x000fe2000fffe0ff */
[----:B------:R-:W-:-:S11]  /*1a80*/  UMOV UR35, UR6 ;  /* 0x0000000600237c82 */ /* 0x000fd60008000000 */
.L_x_31:
[----:B-1----:R-:W-:Y:S01]  /*1a90*/  ULEA UR25, UR35, UR4, 0x3 ;  /* 0x0000000423197291 */ /* 0x002fe2000f8e18ff */
[----:B--2---:R-:W-:Y:S01]  /*1aa0*/  @!P5 MOV R3, 0xc000 ;  /* 0x0000c0000003d802 */ /* 0x004fe20000000f00 */
[----:B--2---:R-:W-:Y:S10]  /*1ab0*/  @P0 BRA `(.L_x_27) ;  /* 0x00000000000c0947 */ /* 0x004ff40003800000 */
[----:B------:R-:W-:-:S04]  /*1ac0*/  SHF.L.U32 R5, R15, 0x1f, RZ ;  /* 0x0000001f0f057819 */ /* 0x000fc800000006ff */
[----:B------:R-:W2:Y:S02]  /*1ad0*/  SYNCS.PHASECHK.TRANS64.TRYWAIT P0, [UR25+0x20], R5 ;  /* 0x00002005ff0075a7 */ /* 0x000ea40008001119 */
[----:B--2---:R-:W-:Y:S05]  /*1ae0*/  @!P0 BRA `(.L_x_28) ;  /* 0x0000006400a48947 */ /* 0x004fea0003800000 */
.L_x_27:
[----:B------:R2:W-:Y:S01]  /*1af0*/  @!P5 SYNCS.ARRIVE.TRANS64 RZ, [UR25], R3 ;  /* 0x00000003ffffd9a7 */ /* 0x0005e20008000019 */
[----:B------:R-:W-:Y:S04]  /*1b00*/  BSSY.RECONVERGENT B0, `(.L_x_29) ;  /* 0x0000003000007945 */ /* 0x000fe80003800200 */
[----:B------:R-:W-:Y:S05]  /*1b10*/  @P4 BRA `(.L_x_30) ;  /* 0x0000000000044947 */ /* 0x000fea0003800000 */
[----:B------:R-:W-:Y:S05]  /*1b20*/  BPT.TRAP 0x1 ;  /* 0x000000040000795c */ /* 0x000fea0000300000 */
.L_x_30:
[----:B------:R-:W-:Y:S05]  /*1b30*/  BSYNC.RECONVERGENT B0 ;  /* 0x0000000000007941 */ /* 0x000fea0003800200 */
.L_x_29:
        /* <DEDUP_REMOVED lines=31> */
[----:B------:R-:W-:-:S03]  /*1d30*/  UMOV UR35, UR6 ;  /* 0x0000000600237c82 */ /* 0x000fc60008000000 */
[----:B------:R-:W-:Y:S01]  /*1d40*/  UISETP.NE.AND UP0, UPT, UR29, UR21, UPT ;  /* 0x000000151d00728c */ /* 0x000fe2000bf05270 */
[----:B------:R1:W-:Y:S01]  /*1d50*/  UTMALDG.3D [UR16], [UR32], desc[UR30] ;  /* 0x00001e10200075b4 */ /* 0x0003e20008011000 */
[----:B------:R1:W-:Y:S07]  /*1d60*/  UTMALDG.3D [UR8], [UR32], desc[UR30] ;  /* 0x00001e08200075b4 */ /* 0x0003ee0008011000 */
[----:B------:R-:W-:Y:S05]  /*1d70*/  BRA.U UP0, `(.L_x_31) ;  /* 0xfffffffd00447547 */ /* 0x000fea000b83ffff */
.L_x_26:
[----:B-1----:R-:W-:Y:S01]  /*1d80*/  LEA R2, R14, UR4, 0x3 ;  /* 0x000000040e027c11 */ /* 0x002fe2000f8e18ff */
[----:B------:R-:W-:Y:S01]  /*1d90*/  NOP ;  /* 0x0000000000007918 */ /* 0x000fe20000000000 */
[----:B--2---:R-:W-:Y:S02]  /*1da0*/  SHF.L.U32 R3, R12, 0x1f, RZ ;  /* 0x0000001f0c037819 */ /* 0x004fe400000006ff */
[----:B------:R-:W-:Y:S02]  /*1db0*/  LEA R4, R14, UR4, 0x4 ;  /* 0x000000040e047c11 */ /* 0x000fe4000f8e20ff */
[----:B------:R-:W1:Y:S02]  /*1dc0*/  SYNCS.PHASECHK.TRANS64.TRYWAIT P0, [R2+URZ+0x90], R3 ;  /* 0x00009003020075a7 */ /* 0x000e6400080011ff */
[----:B-1----:R-:W-:Y:S05]  /*1dd0*/  @!P0 BRA `(.L_x_32) ;  /* 0x0000006400008947 */ /* 0x002fea0003800000 */
.L_x_134:
[----:B------:R-:W2:Y:S01]  /*1de0*/  LDS.128 R4, [R4+0x120] ;  /* 0x0001200004047984 */ /* 0x000ea20000000c00 */
[----:B---3--:R-:W-:Y:S01]  /*1df0*/  ISETP.GE.AND P0, PT, R26, 0x1, PT ;  /* 0x000000011a00780c */ /* 0x008fe20003f06270 */
[----:B-1----:R-:W-:Y:S01]  /*1e00*/  VIADD R2, R2, 0xa0 ;  /* 0x000000a002027836 */ /* 0x002fe20000000000 */
[----:B------:R-:W-:Y:S01]  /*1e10*/  @!PT LDS RZ, [RZ] ;  /* 0x00000000fffff984 */ /* 0x000fe20000000800 */
[----:B------:R-:W-:Y:S01]  /*1e20*/  @!PT LDS RZ, [RZ] ;  /* 0x00000000fffff984 */ /* 0x000fe20000000800 */
[----:B------:R-:W-:Y:S01]  /*1e30*/  @!PT LDS RZ, [RZ] ;  /* 0x00000000fffff984 */ /* 0x000fe20000000800 */
[----:B------:R-:W-:Y:S01]  /*1e40*/  @!PT LDS RZ, [RZ] ;  /* 0x00000000fffff984 */ /* 0x000fe20000000800 */
[----:B------:R1:W-:Y:S06]  /*1e50*/  MEMBAR.ALL.CTA ;  /* 0x0000000000007992 */ /* 0x0003ec0000008000 */
[----:B-1----:R-:W1:Y:S01]  /*1e60*/  FENCE.VIEW.ASYNC.S ;  /* 0x00000000000073c6 */ /* 0x002e620000000000 */
[----:B------:R-:W-:-:S04]  /*1e70*/  PRMT R2, RZ, 0x654, R2 ;  /* 0x00000654ff027816 */ /* 0x000fc80000000002 */
[----:B-1----:R1:W-:Y:S01]  /*1e80*/  SYNCS.ARRIVE.TRANS64.RED.A1T0 RZ, [R2+URZ], RZ ;  /* 0x000000ff02ff79a7 */ /* 0x0023e200081004ff */
[----:B--2---:R-:W-:-:S13]  /*1e90*/  LOP3.LUT P2, RZ, R6, 0x1, RZ, 0xc0, !PT ;  /* 0x0000000106ff7812 */ /* 0x004fda000784c0ff */
[----:B------:R-:W-:Y:S01]  /*1ea0*/  @P2 SHF.R.U32.HI R3, RZ, 0x10, R5 ;  /* 0x00000010ff032819 */ /* 0x000fe20000011605 */
[----:B------:R-:W-:Y:S01]  /*1eb0*/  VOTEU.ANY UP0, P2 ;  /* 0x0000000000ff7886 */ /* 0x000fe20001000100 */
[----:B------:R-:W-:Y:S02]  /*1ec0*/  @P2 MOV R13, R4 ;  /* 0x00000004000d2202 */ /* 0x000fe40000000f00 */
[----:B------:R-:W-:Y:S02]  /*1ed0*/  @P2 R2UR.BROADCAST UR8, R3 ;  /* 0x00000000030822ca */ /* 0x000fe400008e0000 */
[----:B------:R-:W-:-:S11]  /*1ee0*/  @P2 LOP3.LUT R11, R5, 0xffff, RZ, 0xc0, !PT ;  /* 0x0000ffff050b2812 */ /* 0x000fd600078ec0ff */
[----:B------:R-:W-:Y:S01]  /*1ef0*/  @UP0 UMOV UR36, UR8 ;  /* 0x0000000800240c82 */ /* 0x000fe20008000000 */
[----:B-1----:R-:W-:Y:S05]  /*1f00*/  @!P0 BRA `(.L_x_33) ;  /* 0x0000000000b88947 */ /* 0x002fea0003800000 */
[----:B------:R-:W4:Y:S01]  /*1f10*/  LDC.64 R4, c[0x0][0xb18] ;  /* 0x0002c600ff047b82 */ /* 0x000f220000000a00 */
[----:B------:R-:W-:-:S07]  /*1f20*/  ISETP.NE.AND P3, PT, R26, 0x1, PT ;  /* 0x000000011a00780c */ /* 0x000fce0003f65270 */
[----:B------:R-:W1:Y:S08]  /*1f30*/  LDC.64 R6, c[0x0][0xb10] ;  /* 0x0002c400ff067b82 */ /* 0x000e700000000a00 */
[----:B------:R-:W2:Y:S08]  /*1f40*/  LDC R16, c[0x0][0xb20] ;  /* 0x0002c800ff107b82 */ /* 0x000eb00000000800 */
[----:B------:R-:W3:Y:S01]  /*1f50*/  LDC R18, c[0x0][0xb0c] ;  /* 0x0002c300ff127b82 */ /* 0x000ee20000000800 */
[----:B----4-:R-:W-:Y:S01]  /*1f60*/  IMAD.HI.U32 R17, R0, R5, RZ ;  /* 0x0000000500117227 */ /* 0x010fe200078e00ff */
[----:B------:R-:W-:-:S03]  /*1f70*/  ISETP.NE.AND P0, PT, R4, 0x1, PT ;  /* 0x000000010400780c */ /* 0x000fc60003f05270 */
[----:B------:R-:W-:-:S03]  /*1f80*/  IMAD.HI.U32 R5, R11, R5, RZ ;  /* 0x000000050b057227 */ /* 0x000fc600078e00ff */
[----:B------:R-:W4:Y:S01]  /*1f90*/  LDC.64 R2, c[0x0][0xb28] ;  /* 0x0002ca00ff027b82 */ /* 0x000f220000000a00 */
[----:B-1----:R-:W-:-:S04]  /*1fa0*/  IMAD.HI.U32 R20, R9, R6, RZ ;  /* 0x0000000609147227 */ /* 0x002fc800078e00ff */
[----:B------:R-:W-:Y:S01]  /*1fb0*/  IMAD.HI.U32 R22, R13, R6, RZ ;  /* 0x000000060d167227 */ /* 0x000fe200078e00ff */
[----:B------:R-:W-:Y:S02]  /*1fc0*/  SHF.R.U32.HI R20, RZ, R7, R20 ;  /* 0x00000007ff147219 */ /* 0x000fe40000011614 */
[-C--:B--2---:R-:W-:Y:S02]  /*1fd0*/  SHF.R.U32.HI R17, RZ, R16.reuse, R17 ;  /* 0x00000010ff117219 */ /* 0x084fe40000011611 */
[----:B------:R-:W-:Y:S02]  /*1fe0*/  SHF.R.U32.HI R16, RZ, R16, R5 ;  /* 0x00000010ff107219 */ /* 0x000fe40000011605 */
[----:B------:R-:W-:Y:S02]  /*1ff0*/  SEL R17, R0, R17, !P0 ;  /* 0x0000001100117207 */ /* 0x000fe40004000000 */
[----:B------:R-:W-:Y:S02]  /*2000*/  SHF.R.U32.HI R22, RZ, R7, R22 ;  /* 0x00000007ff167219 */ /* 0x000fe40000011616 */
[----:B---3--:R-:W-:-:S02]  /*2010*/  ISETP.NE.AND P1, PT, R18, 0x1, PT ;  /* 0x000000011200780c */ /* 0x008fc40003f25270 */
[----:B------:R-:W-:Y:S02]  /*2020*/  SEL R5, R11, R16, !P0 ;  /* 0x000000100b057207 */ /* 0x000fe40004000000 */
[----:B------:R-:W-:Y:S02]  /*2030*/  SEL R19, R9, R20, !P1 ;  /* 0x0000001409137207 */ /* 0x000fe40004800000 */
[----:B------:R-:W-:Y:S01]  /*2040*/  SEL R7, R13, R22, !P1 ;  /* 0x000000160d077207 */ /* 0x000fe20004800000 */
[----:B----4-:R-:W-:-:S04]  /*2050*/  IMAD.HI.U32 R20, R17, R2, RZ ;  /* 0x0000000211147227 */ /* 0x010fc800078e00ff */
[----:B------:R-:W-:Y:S01]  /*2060*/  IMAD.HI.U32 R6, R19, R2, RZ ;  /* 0x0000000213067227 */ /* 0x000fe200078e00ff */
[----:B------:R-:W-:-:S04]  /*2070*/  @P3 SHF.R.U32.HI R17, RZ, R3, R20 ;  /* 0x00000003ff113219 */ /* 0x000fc80000011614 */
        /* <DEDUP_REMOVED lines=8> */
[----:B------:R-:W-:-:S04]  /*2100*/  @!P0 IMAD.HI.U32 R16, R7, R2, RZ ;  /* 0x0000000207108227 */ /* 0x000fc800078e00ff */
[----:B------:R-:W-:Y:S01]  /*2110*/  IMAD.MOV R2, RZ, RZ, -R6 ;  /* 0x000000ffff027224 */ /* 0x000fe200078e0a06 */
[----:B------:R-:W-:-:S03]  /*2120*/  @!P0 SHF.R.U32.HI R16, RZ, R3, R16 ;  /* 0x00000003ff108219 */ /* 0x000fc60000011610 */
[----:B------:R-:W-:Y:S01]  /*2130*/  IMAD R2, R26, R2, R5 ;  /* 0x000000021a027224 */ /* 0x000fe200078e0205 */
[----:B------:R-:W-:Y:S02]  /*2140*/  @!P0 SEL R3, R7, R16, !P3 ;  /* 0x0000001007038207 */ /* 0x000fe40005800000 */
[----:B------:R-:W-:-:S03]  /*2150*/  IADD3 R16, PT, PT, -R5, RZ, RZ ;  /* 0x000000ff05107210 */ /* 0x000fc60007ffe1ff */
[--C-:B------:R-:W-:Y:S02]  /*2160*/  @!P0 IMAD.IADD R6, R6, 0x1, -R3.reuse ;  /* 0x0000000106068824 */ /* 0x100fe400078e0a03 */
[----:B------:R-:W-:Y:S01]  /*2170*/  @!P0 IMAD R3, R2, R19, R3 ;  /* 0x0000001302038224 */ /* 0x000fe200078e0203 */
[----:B------:R-:W-:Y:S01]  /*2180*/  IADD3 R2, PT, PT, -R7, RZ, RZ ;  /* 0x000000ff07027210 */ /* 0x000fe20007ffe1ff */
[----:B------:R-:W-:Y:S02]  /*2190*/  @!P0 IMAD R5, R26, R6, R7 ;  /* 0x000000061a058224 */ /* 0x000fe400078e0207 */
[----:B------:R-:W-:Y:S02]  /*21a0*/  IMAD R11, R4, R16, R11 ;  /* 0x00000010040b7224 */ /* 0x000fe400078e020b */
[----:B------:R-:W-:Y:S02]  /*21b0*/  @!P0 IMAD.MOV.U32 R7, RZ, RZ, R3 ;  /* 0x000000ffff078224 */ /* 0x000fe400078e0003 */
[----:B------:R-:W-:-:S02]  /*21c0*/  IMAD R2, R18, R2, R13 ;  /* 0x0000000212027224 */ /* 0x000fc400078e020d */
[----:B------:R-:W-:Y:S02]  /*21d0*/  IMAD R11, R5, R4, R11 ;  /* 0x00000004050b7224 */ /* 0x000fe400078e020b */
[----:B------:R-:W-:Y:S02]  /*21e0*/  IMAD R13, R7, R18, R2 ;  /* 0x00000012070d7224 */ /* 0x000fe400078e0202 */
.L_x_33:
[----:B------:R-:W1:Y:S02]  /*21f0*/  LDCU UR8, c[0x0][0xb30] ;  /* 0x00016600ff0877ac */ /* 0x000e640008000800 */
[----:B-1----:R-:W-:-:S09]  /*2200*/  UISETP.NE.AND UP0, UPT, UR8, 0x1, UPT ;  /* 0x000000010800788c */ /* 0x002fd2000bf05270 */
[----:B------:R-:W-:Y:S05]  /*2210*/  BRA.U UP0, `(.L_x_34) ;  /* 0x0000000100407547 */ /* 0x000fea000b800000 */
[----:B------:R-:W1:Y:S08]  /*2220*/  LDC.64 R4, c[0x0][0xb10] ;  /* 0x0002c400ff047b82 */ /* 0x000e700000000a00 */
[----:B------:R-:W2:Y:S08]  /*2230*/  LDC.64 R2, c[0x0][0xb18] ;  /* 0x0002c600ff027b82 */ /* 0x000eb00000000a00 */
[----:B------:R-:W3:Y:S08]  /*2240*/  LDC R6, c[0x0][0xb20] ;  /* 0x0002c800ff067b82 */ /* 0x000ef00000000800 */
[----:B------:R-:W4:Y:S01]  /*2250*/  LDC R16, c[0x0][0xb0c] ;  /* 0x0002c300ff107b82 */ /* 0x000f220000000800 */
[----:B-1----:R-:W-:-:S05]  /*2260*/  IMAD.HI.U32 R4, R13, R4, RZ ;  /* 0x000000040d047227 */ /* 0x002fca00078e00ff */
[----:B------:R-:W-:Y:S01]  /*2270*/  SHF.R.U32.HI R4, RZ, R5, R4 ;  /* 0x00000005ff047219 */ /* 0x000fe20000011604 */
[----:B--2---:R-:W-:Y:S01]  /*2280*/  IMAD.HI.U32 R3, R11, R3, RZ ;  /* 0x000000030b037227 */ /* 0x004fe200078e00ff */
[----:B------:R-:W-:-:S04]  /*2290*/  ISETP.NE.AND P0, PT, R2, 0x1, PT ;  /* 0x000000010200780c */ /* 0x000fc80003f05270 */
[----:B---3--:R-:W-:-:S04]  /*22a0*/  SHF.R.U32.HI R6, RZ, R6, R3 ;  /* 0x00000006ff067219 */ /* 0x008fc80000011603 */
[----:B------:R-:W-:Y:S02]  /*22b0*/  SEL R3, R11, R6, !P0 ;  /* 0x000000060b037207 */ /* 0x000fe40004000000 */
[----:B----4-:R-:W-:-:S04]  /*22c0*/  ISETP.NE.AND P1, PT, R16, 0x1, PT ;  /* 0x000000011000780c */ /* 0x010fc80003f25270 */
[----:B------:R-:W-:-:S05]  /*22d0*/  SEL R4, R13, R4, !P1 ;  /* 0x000000040d047207 */ /* 0x000fca0004800000 */
[----:B------:R-:W-:Y:S02]  /*22e0*/  IMAD.IADD R5, R3, 0x1, -R4 ;  /* 0x0000000103057824 */ /* 0x000fe400078e0a04 */
[----:B------:R-:W-:Y:S02]  /*22f0*/  IMAD.IADD R3, R4, 0x1, -R3 ;  /* 0x0000000104037824 */ /* 0x000fe400078e0a03 */
[----:B------:R-:W-:Y:S02]  /*2300*/  IMAD R13, R5, R16, R13 ;  /* 0x00000010050d7224 */ /* 0x000fe400078e020d */
[----:B------:R-:W-:-:S07]  /*2310*/  IMAD R11, R3, R2, R11 ;  /* 0x00000002030b7224 */ /* 0x000fce00078e020b */
.L_x_34:
[----:B------:R-:W-:Y:S01]  /*2320*/  VIADD R14, R14, 0x1 ;  /* 0x000000010e0e7836 */ /* 0x000fe20000000000 */
[----:B------:R-:W-:Y:S01]  /*2330*/  PLOP3.LUT P1, PT, PT, PT, PT, 0x80, 0x8 ;  /* 0x000000000008781c */ /* 0x000fe20003f2f070 */
[----:B------:R-:W-:Y:S02]  /*2340*/  IMAD.IADD R21, R13, 0x1, R60 ;  /* 0x000000010d157824 */ /* 0x000fe400078e023c */
[----:B------:R-:W-:Y:S01]  /*2350*/  IMAD.IADD R20, R11, 0x1, R58 ;  /* 0x000000010b147824 */ /* 0x000fe200078e023a */
[----:B------:R-:W-:-:S04]  /*2360*/  ISETP.NE.AND P0, PT, R14, 0x2, PT ;  /* 0x000000020e00780c */ /* 0x000fc80003f05270 */
[----:B------:R-:W-:Y:S02]  /*2370*/  SEL R3, RZ, 0x1, P0 ;  /* 0x00000001ff037807 */ /* 0x000fe40000000000 */
[----:B------:R-:W-:Y:S02]  /*2380*/  SEL R14, R14, RZ, P0 ;  /* 0x000000ff0e0e7207 */ /* 0x000fe40000000000 */
[----:B------:R-:W-:Y:S01]  /*2390*/  LOP3.LUT R12, R12, R3, RZ, 0x3c, !PT ;  /* 0x000000030c0c7212 */ /* 0x000fe200078e3cff */
[----:B------:R-:W-:Y:S06]  /*23a0*/  @P2 BRA `(.L_x_35) ;  /* 0xfffffff000682947 */ /* 0x000fec000383ffff */
[----:B------:R-:W-:Y:S01]  /*23b0*/  UIADD3 UR4, UPT, UPT, UR4, 0x20, URZ ;  /* 0x0000002004047890 */ /* 0x000fe2000fffe0ff */
[----:B------:R-:W-:-:S03]  /*23c0*/  SHF.L.U32 R3, R15, 0x1f, RZ ;  /* 0x0000001f0f037819 */ /* 0x000fc600000006ff */
[----:B------:R-:W-:-:S09]  /*23d0*/  ULEA UR5, UR6, UR4, 0x3 ;  /* 0x0000000406057291 */ /* 0x000fd2000f8e18ff */
[----:B------:R-:W1:Y:S02]  /*23e0*/  SYNCS.PHASECHK.TRANS64.TRYWAIT P0, [UR5], R3 ;  /* 0x00000003ff0075a7 */ /* 0x000e640008001105 */
[----:B-1----:R-:W-:Y:S05]  /*23f0*/  @!P0 BRA `(.L_x_36) ;  /* 0x0000005c008c8947 */ /* 0x002fea0003800000 */
.L_x_136:
[----:B------:R-:W-:-:S04]  /*2400*/  UIADD3 UR6, UPT, UPT, UR6, 0x1, URZ ;  /* 0x0000000106067890 */ /* 0x000fc8000fffe0ff */
[----:B------:R-:W-:-:S04]  /*2410*/  UISETP.NE.AND UP0, UPT, UR6, 0x4, UPT ;  /* 0x000000040600788c */ /* 0x000fc8000bf05270 */
[----:B------:R-:W-:Y:S02]  /*2420*/  USEL UR7, URZ, 0x1, UP0 ;  /* 0x00000001ff077887 */ /* 0x000fe40008000000 */
[----:B------:R-:W-:-:S04]  /*2430*/  USEL UR6, UR6, URZ, UP0 ;  /* 0x000000ff06067287 */ /* 0x000fc80008000000 */
[----:B------:R-:W-:Y:S01]  /*2440*/  ULEA UR5, UR6, UR4, 0x3 ;  /* 0x0000000406057291 */ /* 0x000fe2000f8e18ff */
[----:B------:R-:W-:-:S04]  /*2450*/  LOP3.LUT R2, R15, UR7, RZ, 0x3c, !PT ;  /* 0x000000070f027c12 */ /* 0x000fc8000f8e3cff */
[----:B-1----:R-:W-:-:S04]  /*2460*/  SHF.L.U32 R3, R2, 0x1f, RZ ;  /* 0x0000001f02037819 */ /* 0x002fc800000006ff */
[----:B------:R-:W1:Y:S02]  /*2470*/  SYNCS.PHASECHK.TRANS64.TRYWAIT P0, [UR5], R3 ;  /* 0x00000003ff0075a7 */ /* 0x000e640008001105 */
[----:B-1----:R-:W-:Y:S05]  /*2480*/  @!P0 BRA `(.L_x_37) ;  /* 0x0000005c00808947 */ /* 0x002fea0003800000 */
.L_x_138:
        /* <DEDUP_REMOVED lines=9> */
.L_x_140:
[----:B------:R-:W-:-:S04]  /*2520*/  UIADD3 UR6, UPT, UPT, UR6, 0x1, URZ ;  /* 0x0000000106067890 */ /* 0x000fc8000fffe0ff */
[----:B------:R-:W-:-:S04]  /*2530*/  UISETP.NE.AND UP0, UPT, UR6, 0x4, UPT ;  /* 0x000000040600788c */ /* 0x000fc8000bf05270 */
[----:B------:R-:W-:Y:S02]  /*2540*/  USEL UR5, URZ, 0x1, UP0 ;  /* 0x00000001ff057887 */ /* 0x000fe40008000000 */
[----:B------:R-:W-:-:S04]  /*2550*/  USEL UR6, UR6, URZ, UP0 ;  /* 0x000000ff06067287 */ /* 0x000fc80008000000 */
[----:B------:R-:W-:Y:S01]  /*2560*/  ULEA UR6, UR6, UR4, 0x3 ;  /* 0x0000000406067291 */ /* 0x000fe2000f8e18ff */
[----:B-1----:R-:W-:-:S04]  /*2570*/  LOP3.LUT R3, R2, UR5, RZ, 0x3c, !PT ;  /* 0x0000000502037c12 */ /* 0x002fc8000f8e3cff */
[----:B------:R-:W-:Y:S01]  /*2580*/  SHF.L.U32 R3, R3, 0x1f, RZ ;  /* 0x0000001f03037819 */ /* 0x000fe200000006ff */
[----:B----4-:R-:W-:-:S07]  /*2590*/  IMAD.U32 R0, RZ, RZ, UR6 ;  /* 0x00000006ff007e24 */ /* 0x010fce000f8e00ff */
.L_x_39:
[----:B-1----:R1:W2:Y:S02]  /*25a0*/  SYNCS.PHASECHK.TRANS64.TRYWAIT P0, [R0+URZ], R3 ;  /* 0x00000003000075a7 */ /* 0x0022a400080011ff */
[----:B--2---:R-:W-:Y:S05]  /*25b0*/  @!P0 NANOSLEEP.SYNCS 0x989680 ;  /* 0x009896800000895d */ /* 0x004fea0003900000 */
[----:B------:R-:W2:Y:S02]  /*25c0*/  @!P0 SYNCS.PHASECHK.TRANS64 P0, [R0+URZ], R3 ;  /* 0x00000003000085a7 */ /* 0x000ea400080010ff */
[----:B--2---:R-:W-:Y:S05]  /*25d0*/  @P0 EXIT ;  /* 0x000000000000094d */ /* 0x004fea0003800000 */
[----:B------:R-:W-:Y:S05]  /*25e0*/  BRA `(.L_x_39) ;  /* 0xfffffffc00ec7947 */ /* 0x000fea000383ffff */
.L_x_17:
[----:B------:R-:W-:-:S04]  /*25f0*/  UISETP.NE.AND UP1, UPT, UR37, URZ, UPT ;  /* 0x000000ff2500728c */ /* 0x000fc8000bf25270 */
[----:B------:R-:W-:-:S09]  /*2600*/  UISETP.NE.OR UP1, UPT, UR8, 0x1, UP1 ;  /* 0x000000010800788c */ /* 0x000fd20008f25670 */
[----:B------:R-:W-:Y:S05]  /*2610*/  BRA.U UP1, `(.L_x_40) ;  /* 0x0000000501487547 */ /* 0x000fea000b800000 */
[----:B------:R-:W-:Y:S01]  /*2620*/  ISETP.NE.AND P2, PT, R2, RZ, PT ;  /* 0x000000ff0200720c */ /* 0x000fe20003f45270 */
[----:B------:R-:W-:Y:S01]  /*2630*/  IMAD.MOV.U32 R12, RZ, RZ, 0x1 ;  /* 0x00000001ff0c7424 */ /* 0x000fe200078e00ff */
[----:B------:R-:W-:Y:S02]  /*2640*/  CS2R R10, SRZ ;  /* 0x00000000000a7805 */ /* 0x000fe4000001ff00 */
[----:B------:R-:W-:Y:S01]  /*2650*/  CS2R R8, SRZ ;  /* 0x0000000000087805 */ /* 0x000fe2000001ff00 */
[----:B------:R-:W-:Y:S01]  /*2660*/  UMOV UR4, 0x400 ;  /* 0x0000040000047882 */ /* 0x000fe20000000000 */
[----:B------:R-:W-:Y:S01]  /*2670*/  UMOV UR6, URZ ;  /* 0x000000ff00067c82 */ /* 0x000fe20008000000 */
[----:B------:R-:W-:-:S12]  /*2680*/  ULEA UR37, UR37, UR4, 0x18 ;  /* 0x0000000425257291 */ /* 0x000fd8000f8ec0ff */
.L_x_44:
[----:B------:R-:W-:Y:S02]  /*2690*/  LEA R0, R8, UR37, 0x3 ;  /* 0x0000002508007c11 */ /* 0x000fe4000f8e18ff */
[----:B------:R-:W-:-:S03]  /*26a0*/  SHF.L.U32 R5, R9, 0x1f, RZ ;  /* 0x0000001f09057819 */ /* 0x000fc600000006ff */
[----:B------:R-:W-:Y:S01]  /*26b0*/  VIADD R4, R0, 0x100 ;  /* 0x0000010000047836 */ /* 0x000fe20000000000 */
[----:B------:R-:W1:Y:S02]  /*26c0*/  SYNCS.PHASECHK.TRANS64.TRYWAIT P0, [R0+URZ+0xf0], R5 ;  /* 0x0000f005000075a7 */ /* 0x000e6400080011ff */
[----:B-1----:R-:W-:Y:S05]  /*26d0*/  @!P0 BRA `(.L_x_41) ;  /* 0x0000005c001c8947 */ /* 0x002fea0003800000 */
.L_x_141:
[----:B------:R-:W-:Y:S01]  /*26e0*/  ULEA UR5, UR6, UR37, 0x3 ;  /* 0x0000002506057291 */ /* 0x000fe2000f8e18ff */
[----:B------:R-:W-:Y:S02]  /*26f0*/  PRMT R4, RZ, 0x654, R4 ;  /* 0x00000654ff047816 */ /* 0x000fe40000000004 */
[----:B-1----:R-:W-:Y:S01]  /*2700*/  SHF.L.U32 R5, R12, 0x1f, RZ ;  /* 0x0000001f0c057819 */ /* 0x002fe200000006ff */
[----:B------:R-:W-:Y:S01]  /*2710*/  UIADD3 UR4, UPT, UPT, UR5, 0x90, URZ ;  /* 0x0000009005047890 */ /* 0x000fe2000fffe0ff */
[----:B------:R1:W-:Y:S05]  /*2720*/  SYNCS.ARRIVE.TRANS64.RED.A1T0 RZ, [R4+URZ], RZ ;  /* 0x000000ff04ff79a7 */ /* 0x0003ea00081004ff */
[----:B------:R-:W-:Y:S01]  /*2730*/  IMAD.U32 R7, RZ, RZ, UR4 ;  /* 0x00000004ff077e24 */ /* 0x000fe2000f8e00ff */
[----:B------:R-:W2:Y:S04]  /*2740*/  SYNCS.PHASECHK.TRANS64.TRYWAIT P0, [UR5+0xa0], R5 ;  /* 0x0000a005ff0075a7 */ /* 0x000ea80008001105 */
[----:B------:R-:W-:Y:S01]  /*2750*/  PRMT R6, R2, 0x654, R7 ;  /* 0x0000065402067816 */ /* 0x000fe20000000007 */
[----:B-1----:R-:W-:Y:S01]  /*2760*/  @!P2 IMAD.MOV.U32 R4, RZ, RZ, 0x10 ;  /* 0x00000010ff04a424 */ /* 0x002fe200078e00ff */
[----:B--2---:R-:W-:Y:S06]  /*2770*/  @!P0 BRA `(.L_x_42) ;  /* 0x0000005c00088947 */ /* 0x004fec0003800000 */
.L_x_143:
[----:B------:R-:W-:Y:S01]  /*2780*/  ULEA UR4, UR6, UR37, 0x4 ;  /* 0x0000002506047291 */ /* 0x000fe2000f8e20ff */
[----:B------:R-:W-:Y:S01]  /*2790*/  SEL R3, R6, R3, !P2 ;  /* 0x0000000306037207 */ /* 0x000fe20005000000 */
[----:B------:R-:W-:Y:S01]  /*27a0*/  UIADD3 UR5, UPT, UPT, UR5, 0x90, URZ ;  /* 0x0000009005057890 */ /* 0x000fe2000fffe0ff */
[----:B-1----:R-:W-:Y:S01]  /*27b0*/  LEA R0, R11, UR37, 0x3 ;  /* 0x000000250b007c11 */ /* 0x002fe2000f8e18ff */
[----:B------:R-:W-:Y:S01]  /*27c0*/  UIADD3 UR4, UPT, UPT, UR4, 0x120, URZ ;  /* 0x0000012004047890 */ /* 0x000fe2000fffe0ff */
[----:B------:R-:W-:Y:S01]  /*27d0*/  SHF.L.U32 R5, R10, 0x1f, RZ ;  /* 0x0000001f0a057819 */ /* 0x000fe200000006ff */
[----:B------:R1:W-:Y:S01]  /*27e0*/  @!P2 SYNCS.ARRIVE.TRANS64.RED RZ, [R3+URZ], R4 ;  /* 0x0000000403ffa9a7 */ /* 0x0003e200080004ff */
[----:B------:R-:W-:Y:S01]  /*27f0*/  UIADD3 UR6, UPT, UPT, UR6, 0x1, URZ ;  /* 0x0000000106067890 */ /* 0x000fe2000fffe0ff */
[----:B------:R-:W-:-:S03]  /*2800*/  VIADD R8, R8, 0x1 ;  /* 0x0000000108087836 */ /* 0x000fc60000000000 */
[----:B------:R-:W-:Y:S02]  /*2810*/  UISETP.NE.AND UP0, UPT, UR6, 0x2, UPT ;  /* 0x000000020600788c */ /* 0x000fe4000bf05270 */
[----:B------:R-:W-:Y:S06]  /*2820*/  UGETNEXTWORKID.BROADCAST [UR4], [UR5] ;  /* 0x00000000040073ca */ /* 0x000fec0008000100 */
[----:B------:R-:W-:Y:S01]  /*2830*/  USEL UR4, URZ, 0x1, UP0 ;  /* 0x00000001ff047887 */ /* 0x000fe20008000000 */
[----:B------:R-:W-:Y:S01]  /*2840*/  ISETP.NE.AND P0, PT, R8, 0x2, PT ;  /* 0x000000020800780c */ /* 0x000fe20003f05270 */
[----:B------:R-:W-:Y:S01]  /*2850*/  USEL UR6, UR6, URZ, UP0 ;  /* 0x000000ff06067287 */ /* 0x000fe20008000000 */
[----:B------:R-:W2:Y:S03]  /*2860*/  SYNCS.PHASECHK.TRANS64.TRYWAIT P1, [R0+URZ+0x90], R5 ;  /* 0x00009005000075a7 */ /* 0x000ea600080211ff */
[----:B------:R-:W-:Y:S01]  /*2870*/  LOP3.LUT R12, R12, UR4, RZ, 0x3c, !PT ;  /* 0x000000040c0c7c12 */ /* 0x000fe2000f8e3cff */
[----:B-12---:R-:W-:Y:S07]  /*2880*/  @!P1 BRA `(.L_x_43) ;  /* 0x0000005800dc9947 */ /* 0x006fee0003800000 */
.L_x_144:
[C---:B------:R-:W-:Y:S01]  /*2890*/  LEA R4, R11.reuse, UR37, 0x4 ;  /* 0x000000250b047c11 */ /* 0x040fe2000f8e20ff */
[----:B-1----:R-:W-:Y:S01]  /*28a0*/  VIADD R0, R0, 0xa0 ;  /* 0x000000a000007836 */ /* 0x002fe20000000000 */
[----:B------:R-:W-:Y:S01]  /*28b0*/  SEL R8, R8, RZ, P0 ;  /* 0x000000ff08087207 */ /* 0x000fe20000000000 */
[----:B------:R-:W-:-:S03]  /*28c0*/  VIADD R11, R11, 0x1 ;  /* 0x000000010b0b7836 */ /* 0x000fc60000000000 */
[----:B------:R-:W1:Y:S01]  /*28d0*/  LDS.128 R4, [R4+0x120] ;  /* 0x0001200004047984 */ /* 0x000e620000000c00 */
[----:B------:R-:W-:Y:S02]  /*28e0*/  PRMT R0, RZ, 0x654, R0 ;  /* 0x00000654ff007816 */ /* 0x000fe40000000000 */
[C---:B------:R-:W-:Y:S01]  /*28f0*/  ISETP.NE.AND P1, PT, R11.reuse, 0x2, PT ;  /* 0x000000020b00780c */ /* 0x040fe20003f25270 */
[----:B------:R-:W-:Y:S01]  /*2900*/  @!PT LDS RZ, [RZ] ;  /* 0x00000000fffff984 */ /* 0x000fe20000000800 */
[----:B------:R-:W-:Y:S01]  /*2910*/  @!PT LDS RZ, [RZ] ;  /* 0x00000000fffff984 */ /* 0x000fe20000000800 */
[----:B------:R-:W-:Y:S01]  /*2920*/  @!PT LDS RZ, [RZ] ;  /* 0x00000000fffff984 */ /* 0x000fe20000000800 */
[----:B------:R-:W-:Y:S01]  /*2930*/  @!PT LDS RZ, [RZ] ;  /* 0x00000000fffff984 */ /* 0x000fe20000000800 */
[----:B------:R2:W-:Y:S06]  /*2940*/  MEMBAR.ALL.CTA ;  /* 0x0000000000007992 */ /* 0x0005ec0000008000 */
[----:B--2---:R-:W2:Y:S01]  /*2950*/  FENCE.VIEW.ASYNC.S ;  /* 0x00000000000073c6 */ /* 0x004ea20000000000 */
[----:B------:R-:W-:Y:S01]  /*2960*/  SEL R11, R11, RZ, P1 ;  /* 0x000000ff0b0b7207 */ /* 0x000fe20000800000 */
[----:B--2---:R2:W-:Y:S01]  /*2970*/  SYNCS.ARRIVE.TRANS64.RED.A1T0 RZ, [R0+URZ], RZ ;  /* 0x000000ff00ff79a7 */ /* 0x0045e200081004ff */
[----:B-1----:R-:W-:-:S02]  /*2980*/  LOP3.LUT P3, RZ, R6, 0x1, RZ, 0xc0, !PT ;  /* 0x0000000106ff7812 */ /* 0x002fc4000786c0ff */
[----:B------:R-:W-:-:S04]  /*2990*/  SEL R5, RZ, 0x1, P1 ;  /* 0x00000001ff057807 */ /* 0x000fc80000800000 */
[----:B------:R-:W-:Y:S02]  /*29a0*/  LOP3.LUT R10, R10, R5, RZ, 0x3c, !PT ;  /* 0x000000050a0a7212 */ /* 0x000fe400078e3cff */
[----:B--2---:R-:W-:-:S04]  /*29b0*/  SEL R0, RZ, 0x1, P0 ;  /* 0x00000001ff007807 */ /* 0x004fc80000000000 */
[----:B------:R-:W-:Y:S01]  /*29c0*/  LOP3.LUT R9, R9, R0, RZ, 0x3c, !PT ;  /* 0x0000000009097212 */ /* 0x000fe200078e3cff */
[----:B------:R-:W-:Y:S06]  /*29d0*/  @P3 BRA `(.L_x_44) ;  /* 0xfffffffc002c3947 */ /* 0x000fec000383ffff */
[----:B------:R-:W-:Y:S01]  /*29e0*/  ULEA UR5, UR6, UR37, 0x3 ;  /* 0x0000002506057291 */ /* 0x000fe2000f8e18ff */
[----:B------:R-:W-:-:S08]  /*29f0*/  SHF.L.U32 R3, R12, 0x1f, RZ ;  /* 0x0000001f0c037819 */ /* 0x000fd000000006ff */
[----:B------:R-:W1:Y:S02]  /*2a00*/  SYNCS.PHASECHK.TRANS64 P0, [UR5+0xa0], R3 ;  /* 0x0000a003ff0075a7 */ /* 0x000e640008001005 */
[----:B-1----:R-:W-:Y:S05]  /*2a10*/  @P0 BRA `(.L_x_45) ;  /* 0x0000000000080947 */ /* 0x002fea0003800000 */
[----:B------:R-:W1:Y:S02]  /*2a20*/  SYNCS.PHASECHK.TRANS64.TRYWAIT P0, [UR5+0xa0], R3 ;  /* 0x0000a003ff0075a7 */ /* 0x000e640008001105 */
[----:B-1----:R-:W-:Y:S05]  /*2a30*/  @!P0 BRA `(.L_x_46) ;  /* 0x0000005800848947 */ /* 0x002fea0003800000 */
.L_x_45:
[----:B------:R-:W-:-:S04]  /*2a40*/  UIADD3 UR4, UPT, UPT, UR6, 0x1, URZ ;  /* 0x0000000106047890 */ /* 0x000fc8000fffe0ff */
[----:B------:R-:W-:-:S04]  /*2a50*/  UISETP.NE.AND UP0, UPT, UR4, 0x2, UPT ;  /* 0x000000020400788c */ /* 0x000fc8000bf05270 */
[----:B------:R-:W-:Y:S02]  /*2a60*/  USEL UR7, URZ, 0x1, UP0 ;  /* 0x00000001ff077887 */ /* 0x000fe40008000000 */
[----:B------:R-:W-:-:S04]  /*2a70*/  USEL UR4, UR4, URZ, UP0 ;  /* 0x000000ff04047287 */ /* 0x000fc80008000000 */
[----:B------:R-:W-:Y:S01]  /*2a80*/  ULEA UR4, UR4, UR37, 0x3 ;  /* 0x0000002504047291 */ /* 0x000fe2000f8e18ff */
[----:B-1----:R-:W-:-:S04]  /*2a90*/  LOP3.LUT R3, R12, UR7, RZ, 0x3c, !PT ;  /* 0x000000070c037c12 */ /* 0x002fc8000f8e3cff */
[----:B------:R-:W-:-:S04]  /*2aa0*/  SHF.L.U32 R0, R3, 0x1f, RZ ;  /* 0x0000001f03007819 */ /* 0x000fc800000006ff */
[----:B------:R-:W1:Y:S02]  /*2ab0*/  SYNCS.PHASECHK.TRANS64 P0, [UR4+0xa0], R0 ;  /* 0x0000a000ff0075a7 */ /* 0x000e640008001004 */
[----:B-1----:R-:W-:Y:S05]  /*2ac0*/  @P0 EXIT ;  /* 0x000000000000094d */ /* 0x002fea0003800000 */
[----:B------:R-:W-:Y:S02]  /*2ad0*/  SHF.L.U32 R3, R3, 0x1f, RZ ;  /* 0x0000001f03037819 */ /* 0x000fe400000006ff */
[----:B------:R-:W-:-:S07]  /*2ae0*/  MOV R0, UR4 ;  /* 0x0000000400007c02 */ /* 0x000fce0008000f00 */
.L_x_47:
[----:B-1----:R1:W2:Y:S02]  /*2af0*/  SYNCS.PHASECHK.TRANS64.TRYWAIT P0, [R0+URZ+0xa0], R3 ;  /* 0x0000a003000075a7 */ /* 0x0022a400080011ff */
[----:B--2---:R-:W-:Y:S05]  /*2b00*/  @!P0 NANOSLEEP.SYNCS 0x989680 ;  /* 0x009896800000895d */ /* 0x004fea0003900000 */
[----:B------:R-:W2:Y:S02]  /*2b10*/  @!P0 SYNCS.PHASECHK.TRANS64 P0, [R0+URZ+0xa0], R3 ;  /* 0x0000a003000085a7 */ /* 0x000ea400080010ff */
[----:B--2---:R-:W-:Y:S05]  /*2b20*/  @P0 EXIT ;  /* 0x000000000000094d */ /* 0x004fea0003800000 */
[----:B------:R-:W-:Y:S05]  /*2b30*/  BRA `(.L_x_47) ;  /* 0xfffffffc00ec7947 */ /* 0x000fea000383ffff */
.L_x_40:
[----:B------:R-:W-:-:S09]  /*2b40*/  UISETP.NE.AND UP1, UPT, UR8, URZ, UPT ;  /* 0x000000ff0800728c */ /* 0x000fd2000bf25270 */
[----:B------:R-:W-:Y:S05]  /*2b50*/  BRA.U UP1, `(.L_x_48) ;  /* 0x0000001101387547 */ /* 0x000fea000b800000 */
[----:B------:R-:W-:Y:S01]  /*2b60*/  UMOV UR4, 0x40 ;  /* 0x0000004000047882 */ /* 0x000fe20000000000 */
[----:B------:R-:W-:Y:S01]  /*2b70*/  NOP ;  /* 0x0000000000007918 */ /* 0x000fe20000000000 */
[----:B------:R-:W-:Y:S01]  /*2b80*/  ULEA UR4, UR37, UR4, 0x18 ;  /* 0x0000000425047291 */ /* 0x000fe2000f8ec0ff */
[----:B------:R-:W-:Y:S02]  /*2b90*/  UMOV UR5, 0x400 ;  /* 0x0000040000057882 */ /* 0x000fe40000000000 */
[----:B------:R-:W-:-:S06]  /*2ba0*/  ULEA UR37, UR37, UR5, 0x18 ;  /* 0x0000000525257291 */ /* 0x000fcc000f8ec0ff */
[----:B------:R-:W1:Y:S02]  /*2bb0*/  LDS.U8 R0, [UR4+0x1c] ;  /* 0x00001c04ff007984 */ /* 0x000e640008000000 */
[----:B-1----:R-:W-:-:S13]  /*2bc0*/  ISETP.NE.AND P0, PT, R0, RZ, PT ;  /* 0x000000ff0000720c */ /* 0x002fda0003f05270 */
[----:B------:R-:W-:Y:S05]  /*2bd0*/  @P0 BRA `(.L_x_49) ;  /* 0x0000000000580947 */ /* 0x000fea0003800000 */
[----:B------:R-:W-:-:S13]  /*2be0*/  ELECT P0, URZ, PT ;  /* 0x0000000000ff782f */ /* 0x000fda0003800000 */
[----:B------:R-:W-:Y:S05]  /*2bf0*/  @!P0 BRA `(.L_x_50) ;  /* 0x0000000000608947 */ /* 0x000fea0003800000 */
[----:B------:R-:W-:Y:S01]  /*2c00*/  UMOV UR5, 0x10 ;  /* 0x0000001000057882 */ /* 0x000fe20000000000 */
[----:B------:R-:W-:Y:S01]  /*2c10*/  HFMA2 R0, -RZ, RZ, 0, 5.9604644775390625e-08 ;  /* 0x00000001ff007431 */ /* 0x000fe200000001ff */
[----:B------:R-:W-:-:S03]  /*2c20*/  MOV R2, 0xffff ;  /* 0x0000ffff00027802 */ /* 0x000fc60000000f00 */
[----:B------:R-:W-:Y:S04]  /*2c30*/  DEPBAR.LE SB1, 0x36 ;  /* 0x00009d800000791a */ /* 0x000fe80000000000 */
[----:B------:R-:W1:Y:S02]  /*2c40*/  UTCATOMSWS.FIND_AND_SET.ALIGN UP0, UR5, UR5 ;  /* 0x00000005000575e3 */ /* 0x000e640008000800 */
[----:B-1----:R-:W-:Y:S01]  /*2c50*/  MOV R3, UR5 ;  /* 0x0000000500037c02 */ /* 0x002fe20008000f00 */
[----:B------:R-:W-:Y:S06]  /*2c60*/  BRA.U UP0, `(.L_x_51) ;  /* 0x0000000100187547 */ /* 0x000fec000b800000 */
.L_x_52:
[----:B------:R-:W-:Y:S05]  /*2c70*/  NANOSLEEP 0x64 ;  /* 0x000000640000795d */ /* 0x000fea0003800000 */
[----:B------:R-:W-:-:S05]  /*2c80*/  UMOV UR5, 0x10 ;  /* 0x0000001000057882 */ /* 0x000fca0000000000 */
[----:B------:R-:W-:Y:S04]  /*2c90*/  DEPBAR.LE SB1, 0x36 ;  /* 0x00009d800000791a */ /* 0x000fe80000000000 */
[----:B------:R-:W1:Y:S02]  /*2ca0*/  UTCATOMSWS.FIND_AND_SET.ALIGN UP0, UR5, UR5 ;  /* 0x00000005000575e3 */ /* 0x000e640008000800 */
[----:B-1----:R-:W-:Y:S01]  /*2cb0*/  MOV R3, UR5 ;  /* 0x0000000500037c02 */ /* 0x002fe20008000f00 */
[----:B------:R-:W-:Y:S05]  /*2cc0*/  BRA.U !UP0, `(.L_x_52) ;  /* 0xfffffffd08e87547 */ /* 0x000fea000b83ffff */
.L_x_51:
[-C--:B------:R-:W-:Y:S02]  /*2cd0*/  SHF.L.U32 R2, R2, R3.reuse, RZ ;  /* 0x0000000302027219 */ /* 0x080fe400000006ff */
[----:B------:R-:W-:Y:S01]  /*2ce0*/  SHF.L.U32 R0, R0, R3, RZ ;  /* 0x0000000300007219 */ /* 0x000fe200000006ff */
[----:B------:R-:W-:Y:S02]  /*2cf0*/  IMAD.SHL.U32 R3, R3, 0x20, RZ ;  /* 0x0000002003037824 */ /* 0x000fe400078e00ff */
[----:B------:R1:W-:Y:S04]  /*2d00*/  ATOMS.OR RZ, [UR4+0x14], R2 ;  /* 0x00001402ffff798c */ /* 0x0003e8000b000004 */
[----:B------:R1:W-:Y:S04]  /*2d10*/  ATOMS.OR RZ, [UR4+0x18], R0 ;  /* 0x00001800ffff798c */ /* 0x0003e8000b000004 */
[----:B------:R1:W-:Y:S01]  /*2d20*/  STS [UR37+0x140], R3 ;  /* 0x00014003ff007988 */ /* 0x0003e20008000825 */
[----:B------:R-:W-:Y:S05]  /*2d30*/  BRA `(.L_x_50) ;  /* 0x0000000000107947 */ /* 0x000fea0003800000 */
.L_x_49:
[----:B------:R-:W-:Y:S02]  /*2d40*/  MOV R0, 0xffffffff ;  /* 0xffffffff00007802 */ /* 0x000fe40000000f00 */
[----:B------:R-:W-:-:S03]  /*2d50*/  MOV R2, 0x2d80 ;  /* 0x00002d8000027802 */ /* 0x000fc60000000f00 */
[----:B------:R1:W-:Y:S04]  /*2d60*/  STS [UR37+0x140], R0 ;  /* 0x00014000ff007988 */ /* 0x0003e80008000825 */
[----:B-1-3-5:R-:W-:Y:S05]  /*2d70*/  CALL.REL.NOINC `($__internal_1_$__cuda_sm10x_tcgen05_guardrail_trap_phase_invalid_during_alloc) ;  /* 0x0000005c00cc7944 */ /* 0x02afea0003c00000 */
.L_x_50:
[----:B------:R-:W-:Y:S05]  /*2d80*/  WARPSYNC.ALL ;  /* 0x0000000000007948 */ /* 0x000fea0003800000 */
[----:B------:R-:W2:Y:S01]  /*2d90*/  S2UR UR5, SR_CgaCtaId ;  /* 0x00000000000579c3 */ /* 0x000ea20000008800 */
[----:B------:R-:W-:Y:S01]  /*2da0*/  UMOV UR4, 0x400 ;  /* 0x0000040000047882 */ /* 0x000fe20000000000 */
[----:B------:R-:W-:-:S06]  /*2db0*/  NOP ;  /* 0x0000000000007918 */ /* 0x000fcc0000000000 */
[----:B------:R-:W-:Y:S06]  /*2dc0*/  BAR.ARV 0x6, 0xa0 ;  /* 0x0182800000007b1d */ /* 0x000fec0000002000 */
[----:B------:R-:W4:Y:S01]  /*2dd0*/  LDCU UR7, c[0x0][0x38c] ;  /* 0x00007180ff0777ac */ /* 0x000f220008000800 */
[----:B------:R-:W-:Y:S01]  /*2de0*/  IMAD.MOV.U32 R11, RZ, RZ, 0x1 ;  /* 0x00000001ff0b7424 */ /* 0x000fe200078e00ff */
[----:B------:R-:W-:Y:S01]  /*2df0*/  CS2R R8, SRZ ;  /* 0x0000000000087805 */ /* 0x000fe2000001ff00 */
[----:B------:R-:W-:Y:S01]  /*2e00*/  IMAD.MOV.U32 R10, RZ, RZ, RZ ;  /* 0x000000ffff0a7224 */ /* 0x000fe200078e00ff */
[----:B------:R-:W3:Y:S01]  /*2e10*/  LDCU UR6, c[0x0][0x38c] ;  /* 0x00007180ff0677ac */ /* 0x000ee20008000800 */
[----:B------:R-:W-:Y:S01]  /*2e20*/  UMOV UR14, URZ ;  /* 0x000000ff000e7c82 */ /* 0x000fe20008000000 */
[----:B------:R-:W-:Y:S01]  /*2e30*/  UMOV UR13, URZ ;  /* 0x000000ff000d7c82 */ /* 0x000fe20008000000 */
[----:B--2---:R-:W-:Y:S01]  /*2e40*/  ULEA UR5, UR5, UR4, 0x18 ;  /* 0x0000000405057291 */ /* 0x004fe2000f8ec0ff */
[----:B------:R-:W-:Y:S01]  /*2e50*/  UMOV UR32, 0x0 ;  /* 0x0000000000207882 */ /* 0x000fe20000000000 */
[----:B------:R-:W-:-:S02]  /*2e60*/  UMOV UR33, 0x4208010 ;  /* 0x0420801000217882 */ /* 0x000fc40000000000 */
[----:B------:R-:W-:Y:S02]  /*2e70*/  UIADD3 UR9, UPT, UPT, UR5, 0x14400, URZ ;  /* 0x0001440005097890 */ /* 0x000fe4000fffe0ff */
[----:B------:R-:W-:Y:S02]  /*2e80*/  UIADD3 UR15, UPT, UPT, UR5, 0x4400, URZ ;  /* 0x00004400050f7890 */ /* 0x000fe4000fffe0ff */
[----:B----4-:R-:W-:Y:S01]  /*2e90*/  UIADD3 UR7, UPT, UPT, UR7, 0x7f, URZ ;  /* 0x0000007f07077890 */ /* 0x010fe2000fffe0ff */
[----:B-1----:R-:W1:Y:S01]  /*2ea0*/  LDS R0, [UR5+0x140] ;  /* 0x00014005ff007984 */ /* 0x002e620008000800 */
[----:B------:R-:W-:Y:S02]  /*2eb0*/  USHF.R.U32.HI UR9, URZ, 0x4, UR9 ;  /* 0x00000004ff097899 */ /* 0x000fe40008011609 */
[----:B------:R-:W-:Y:S02]  /*2ec0*/  USHF.R.S32.HI UR4, URZ, 0x1f, UR7 ;  /* 0x0000001fff047899 */ /* 0x000fe40008011407 */
[----:B------:R-:W-:-:S02]  /*2ed0*/  USHF.R.U32.HI UR15, URZ, 0x4, UR15 ;  /* 0x00000004ff0f7899 */ /* 0x000fc4000801160f */
[----:B------:R-:W-:Y:S02]  /*2ee0*/  ULEA.HI UR4, UR4, UR7, URZ, 0x7 ;  /* 0x0000000704047291 */ /* 0x000fe4000f8f38ff */
[----:B------:R-:W-:Y:S02]  /*2ef0*/  ULOP3.LUT UR9, UR9, 0x3fff, URZ, 0xc0, !UPT ;  /* 0x00003fff09097892 */ /* 0x000fe4000f8ec0ff */
[----:B------:R-:W-:Y:S01]  /*2f00*/  USHF.R.S32.HI UR4, URZ, 0x7, UR4 ;  /* 0x00000007ff047899 */ /* 0x000fe20008011404 */
[----:B------:R-:W-:Y:S01]  /*2f10*/  UMOV UR30, 0x0 ;  /* 0x00000000001e7882 */ /* 0x000fe20000000000 */
[----:B------:R-:W-:Y:S02]  /*2f20*/  UMOV UR31, 0x4208010 ;  /* 0x04208010001f7882 */ /* 0x000fe40000000000 */
[----:B------:R-:W-:Y:S01]  /*2f30*/  UISETP.LT.AND UP0, UPT, UR4, 0x1, UPT ;  /* 0x000000010400788c */ /* 0x000fe2000bf01270 */
[----:B------:R-:W-:Y:S01]  /*2f40*/  UMOV UR28, 0x0 ;  /* 0x00000000001c7882 */ /* 0x000fe20000000000 */
[----:B------:R-:W-:-:S02]  /*2f50*/  UMOV UR29, 0x4208010 ;  /* 0x04208010001d7882 */ /* 0x000fc40000000000 */
[----:B------:R-:W-:Y:S01]  /*2f60*/  USEL UR8, UR4, 0x1, !UP0 ;  /* 0x0000000104087887 */ /* 0x000fe2000c000000 */
[----:B------:R-:W-:Y:S01]  /*2f70*/  UMOV UR26, 0x0 ;  /* 0x00000000001a7882 */ /* 0x000fe20000000000 */
[----:B------:R-:W-:Y:S01]  /*2f80*/  UMOV UR27, 0x4208010 ;  /* 0x04208010001b7882 */ /* 0x000fe20000000000 */
[----:B------:R-:W-:Y:S01]  /*2f90*/  UMOV UR24, 0x0 ;  /* 0x0000000000187882 */ /* 0x000fe20000000000 */
[----:B------:R-:W-:Y:S01]  /*2fa0*/  UMOV UR25, 0x4208010 ;  /* 0x0420801000197882 */ /* 0x000fe20000000000 */
[----:B------:R-:W-:Y:S01]  /*2fb0*/  UMOV UR22, 0x0 ;  /* 0x0000000000167882 */ /* 0x000fe20000000000 */
[----:B------:R-:W-:Y:S01]  /*2fc0*/  UMOV UR23, 0x4208010 ;  /* 0x0420801000177882 */ /* 0x000fe20000000000 */
[----:B------:R-:W-:Y:S02]  /*2fd0*/  ULOP3.LUT UR15, UR15, 0x3fff, URZ, 0xc0, !UPT ;  /* 0x00003fff0f0f7892 */ /* 0x000fe4000f8ec0ff */
[----:B------:R-:W-:Y:S02]  /*2fe0*/  ULOP3.LUT UR9, UR9, 0x10000, URZ, 0xfc, !UPT ;  /* 0x0001000009097892 */ /* 0x000fe4000f8efcff */
[----:B------:R-:W-:-:S02]  /*2ff0*/  UIADD3 UR8, UPT, UPT, -UR8, URZ, URZ ;  /* 0x000000ff08087290 */ /* 0x000fc4000fffe1ff */
[----:B---3--:R-:W-:Y:S01]  /*3000*/  UISETP.GE.AND UP3, UPT, UR6, 0x1, UPT ;  /* 0x000000010600788c */ /* 0x008fe2000bf66270 */
[----:B------:R-:W-:Y:S01]  /*3010*/  UMOV UR20, 0x0 ;  /* 0x0000000000147882 */ /* 0x000fe20000000000 */
[----:B------:R-:W-:Y:S01]  /*3020*/  UMOV UR21, 0x4208010 ;  /* 0x0420801000157882 */ /* 0x000fe20000000000 */
[----:B------:R-:W-:Y:S01]  /*3030*/  UMOV UR18, 0x0 ;  /* 0x0000000000127882 */ /* 0x000fe20000000000 */
[----:B------:R-:W-:Y:S01]  /*3040*/  UMOV UR19, 0x4208010 ;  /* 0x0420801000137882 */ /* 0x000fe20000000000 */
[----:B-1----:R-:W-:-:S15]  /*3050*/  R2UR UR16, R0 ;  /* 0x00000000001072ca */ /* 0x002fde00000e0000 */
.L_x_59:
[----:B------:R-:W-:Y:S02]  /*3060*/  LEA R0, R10, UR5, 0x3 ;  /* 0x000000050a007c11 */ /* 0x000fe4000f8e18ff */
[----:B------:R-:W-:Y:S02]  /*3070*/  SHF.L.U32 R5, R9, 0x1f, RZ ;  /* 0x0000001f09057819 */ /* 0x000fe400000006ff */
[----:B------:R-:W-:Y:S01]  /*3080*/  PLOP3.LUT P0, PT, PT, PT, UP3, 0x80, 0x8 ;  /* 0x000000000008781c */ /* 0x000fe20003f0f038 */
[----:B------:R-:W-:Y:S01]  /*3090*/  VIADD R3, R0, 0xa0 ;  /* 0x000000a000037836 */ /* 0x000fe20000000000 */
[----:B-1----:R-:W1:Y:S02]  /*30a0*/  SYNCS.PHASECHK.TRANS64.TRYWAIT P1, [R0+URZ+0x90], R5 ;  /* 0x00009005000075a7 */ /* 0x002e6400080211ff */
[----:B-1-3--:R-:W-:Y:S09]  /*30b0*/  @!P1 BRA `(.L_x_53) ;  /* 0x0000005000fc9947 */ /* 0x00aff20003800000 */
.L_x_146:
[----:B------:R-:W-:Y:S01]  /*30c0*/  LEA R4, R10, UR5, 0x4 ;  /* 0x000000050a047c11 */ /* 0x000fe2000f8e20ff */
[----:B------:R-:W-:Y:S01]  /*30d0*/  @UP3 ULEA UR7, UR13, UR5, 0x3 ;  /* 0x000000050d073291 */ /* 0x000fe2000f8e18ff */
[----:B------:R-:W-:Y:S01]  /*30e0*/  PLOP3.LUT P2, PT, PT, PT, PT, 0x80, 0x8 ;  /* 0x000000000008781c */ /* 0x000fe20003f4f070 */
[----:B------:R-:W-:Y:S01]  /*30f0*/  ULEA UR6, UR14, UR5, 0x3 ;  /* 0x000000050e067291 */ /* 0x000fe2000f8e18ff */
[----:B------:R-:W-:Y:S01]  /*3100*/  PRMT R3, RZ, 0x654, R3 ;  /* 0x00000654ff037816 */ /* 0x000fe20000000003 */
[----:B------:R-:W-:Y:S01]  /*3110*/  ULEA.HI UR10, UR14, UR14, URZ, 0x1 ;  /* 0x0000000e0e0a7291 */ /* 0x000fe2000f8f08ff */
[----:B-1----:R-:W1:Y:S01]  /*3120*/  LDS.128 R4, [R4+0x120] ;  /* 0x0001200004047984 */ /* 0x002e620000000c00 */
[----:B------:R-:W-:Y:S02]  /*3130*/  @P0 SHF.L.U32 R2, R8, 0x1f, RZ ;  /* 0x0000001f08020819 */ /* 0x000fe400000006ff */
[----:B------:R-:W-:Y:S01]  /*3140*/  SHF.L.U32 R0, R11, 0x1f, RZ ;  /* 0x0000001f0b007819 */ /* 0x000fe200000006ff */
[----:B------:R-:W-:Y:S01]  /*3150*/  @!PT LDS RZ, [RZ] ;  /* 0x00000000fffff984 */ /* 0x000fe20000000800 */
[----:B------:R-:W-:Y:S01]  /*3160*/  @!PT LDS RZ, [RZ] ;  /* 0x00000000fffff984 */ /* 0x000fe20000000800 */
[----:B------:R-:W-:Y:S01]  /*3170*/  @!PT LDS RZ, [RZ] ;  /* 0x00000000fffff984 */ /* 0x000fe20000000800 */
[----:B------:R-:W-:Y:S01]  /*3180*/  @!PT LDS RZ, [RZ] ;  /* 0x00000000fffff984 */ /* 0x000fe20000000800 */
[----:B------:R2:W-:Y:S06]  /*3190*/  MEMBAR.ALL.CTA ;  /* 0x0000000000007992 */ /* 0x0005ec0000008000 */
[----:B--2---:R-:W2:Y:S02]  /*31a0*/  FENCE.VIEW.ASYNC.S ;  /* 0x00000000000073c6 */ /* 0x004ea40000000000 */
[----:B--2---:R2:W-:Y:S01]  /*31b0*/  SYNCS.ARRIVE.TRANS64.RED.A1T0 RZ, [R3+URZ], RZ ;  /* 0x000000ff03ff79a7 */ /* 0x0045e200081004ff */
[----:B------:R2:W3:Y:S01]  /*31c0*/  @P0 SYNCS.PHASECHK.TRANS64.TRYWAIT P2, [UR7], R2 ;  /* 0x00000002ff0005a7 */ /* 0x0004e20008041107 */
[----:B------:R-:W-:-:S02]  /*31d0*/  USHF.L.U32 UR7, UR10, 0x6, URZ ;  /* 0x000000060a077899 */ /* 0x000fc400080006ff */
[----:B------:R-:W-:Y:S01]  /*31e0*/  ULOP3.LUT UR10, UR10, 0xffe, URZ, 0xc0, !UPT ;  /* 0x00000ffe0a0a7892 */ /* 0x000fe2000f8ec0ff */
[----:B-1----:R-:W-:Y:S01]  /*31f0*/  LOP3.LUT P1, RZ, R6, 0x1, RZ, 0xc0, !PT ;  /* 0x0000000106ff7812 */ /* 0x002fe2000782c0ff */
[----:B------:R-:W-:Y:S02]  /*3200*/  ULOP3.LUT UR7, UR7, 0xffffff80, URZ, 0xc0, !UPT ;  /* 0xffffff8007077892 */ /* 0x000fe4000f8ec0ff */
[----:B------:R-:W-:Y:S02]  /*3210*/  UIADD3 UR10, UPT, UPT, -UR10, UR14, URZ ;  /* 0x0000000e0a0a7290 */ /* 0x000fe4000fffe1ff */
[----:B------:R-:W-:-:S04]  /*3220*/  UIADD3 UR7, UPT, UPT, UR16, UR7, URZ ;  /* 0x0000000710077290 */ /* 0x000fc8000fffe0ff */
[----:B------:R-:W-:Y:S01]  /*3230*/  ULEA UR7, UR10, UR7, 0x14 ;  /* 0x000000070a077291 */ /* 0x000fe2000f8ea0ff */
[----:B------:R-:W1:Y:S02]  /*3240*/  SYNCS.PHASECHK.TRANS64.TRYWAIT P0, [UR6+0xd0], R0 ;  /* 0x0000d000ff0075a7 */ /* 0x000e640008001106 */
[----:B-123--:R-:W-:Y:S09]  /*3250*/  @!P0 BRA `(.L_x_54) ;  /* 0x0000005000a88947 */ /* 0x00eff20003800000 */
.L_x_148:
[----:B------:R-:W-:Y:S01]  /*3260*/  IADD3 R10, PT, PT, R10, 0x1, RZ ;  /* 0x000000010a0a7810 */ /* 0x000fe20007ffe0ff */
[----:B------:R-:W-:Y:S06]  /*3270*/  BRA.U !UP3, `(.L_x_55) ;  /* 0x000000050b107547 */ /* 0x000fec000b800000 */
[----:B------:R-:W-:Y:S01]  /*3280*/  UPLOP3.LUT UP4, UPT, UPT, UPT, UPT, 0x40, 0x4 ;  /* 0x000000000004789c */ /* 0x000fe20003f8e870 */
[----:B------:R-:W-:Y:S01]  /*3290*/  UMOV UR12, UR8 ;  /* 0x00000008000c7c82 */ /* 0x000fe20008000000 */
[----:B------:R-:W-:Y:S01]  /*32a0*/  UMOV UR11, UR4 ;  /* 0x00000004000b7c82 */ /* 0x000fe20008000000 */
[----:B------:R-:W-:-:S08]  /*32b0*/  UMOV UR17, UR13 ;  /* 0x0000000d00117c82 */ /* 0x000fd00008000000 */
.L_x_58:
[----:B------:R-:W-:Y:S02]  /*32c0*/  UIADD3 UR12, UPT, UPT, UR12, 0x1, URZ ;  /* 0x000000010c0c7890 */ /* 0x000fe4000fffe0ff */
[----:B--2---:R-:W-:Y:S02]  /*32d0*/  ULEA UR10, UR17, UR5, 0x3 ;  /* 0x00000005110a7291 */ /* 0x004fe4000f8e18ff */
[----:B------:R-:W-:Y:S01]  /*32e0*/  UISETP.NE.AND UP0, UPT, UR12, URZ, UPT ;  /* 0x000000ff0c00728c */ /* 0x000fe2000bf05270 */
[----:B---3--:R-:W-:Y:S10]  /*32f0*/  @P2 BRA `(.L_x_56) ;  /* 0x00000000000c2947 */ /* 0x008ff40003800000 */
[----:B-1----:R-:W-:Y:S04]  /*3300*/  SHF.L.U32 R3, R8, 0x1f, RZ ;  /* 0x0000001f08037819 */ /* 0x002fe800000006ff */
[----:B------:R-:W1:Y:S02]  /*3310*/  SYNCS.PHASECHK.TRANS64.TRYWAIT P0, [UR10], R3 ;  /* 0x00000003ff0075a7 */ /* 0x000e64000800110a */
[----:B-1----:R-:W-:Y:S05]  /*3320*/  @!P0 BRA `(.L_x_57) ;  /* 0x00000050008c8947 */ /* 0x002fea0003800000 */
.L_x_56:
[----:B------:R-:W-:Y:S01]  /*3330*/  UISETP.NE.AND UP1, UPT, UR11, 0x1, UPT ;  /* 0x000000010b00788c */ /* 0x000fe2000bf25270 */
[----:B------:R-:W-:Y:S01]  /*3340*/  PLOP3.LUT P2, PT, PT, PT, PT, 0x80, 0x8 ;  /* 0x000000000008781c */ /* 0x000fe20003f4f070 */
[----:B------:R-:W-:Y:S02]  /*3350*/  UIADD3 UR13, UPT, UPT, UR17, 0x1, URZ ;  /* 0x00000001110d7890 */ /* 0x000fe4000fffe0ff */
[----:B------:R-:W-:Y:S02]  /*3360*/  ULEA UR64, UR17, UR15, 0xa ;  /* 0x0000000f11407291 */ /* 0x000fe4000f8e50ff */
[----:B------:R-:W-:Y:S01]  /*3370*/  UISETP.NE.AND UP2, UPT, UR13, 0x4, UPT ;  /* 0x000000040d00788c */ /* 0x000fe2000bf45270 */
[----:B------:R-:W-:Y:S01]  /*3380*/  PLOP3.LUT P0, PT, PT, PT, UP1, 0x80, 0x8 ;  /* 0x000000000008781c */ /* 0x000fe20003f0f018 */
[----:B------:R-:W-:Y:S02]  /*3390*/  ULEA UR62, UR17, UR9, 0xb ;  /* 0x00000009113e7291 */ /* 0x000fe4000f8e58ff */
[----:B------:R-:W-:Y:S02]  /*33a0*/  USEL UR35, URZ, 0x1, UP2 ;  /* 0x00000001ff237887 */ /* 0x000fe40009000000 */
[----:B------:R-:W-:Y:S02]  /*33b0*/  USEL UR13, UR13, URZ, UP2 ;  /* 0x000000ff0d0d7287 */ /* 0x000fe40009000000 */
[----:B------:R-:W-:Y:S02]  /*33c0*/  UIADD3 UR60, UPT, UPT, UR64, 0x80, URZ ;  /* 0x00000080403c7890 */ /* 0x000fe4000fffe0ff */
[----:B------:R-:W-:Y:S01]  /*33d0*/  @UP1 ULEA UR34, UR13, UR5, 0x3 ;  /* 0x000000050d221291 */ /* 0x000fe2000f8e18ff */
[----:B------:R-:W-:Y:S01]  /*33e0*/  LOP3.LUT R8, R8, UR35, RZ, 0x3c, !PT ;  /* 0x0000002308087c12 */ /* 0x000fe2000f8e3cff */
[----:B------:R-:W-:Y:S02]  /*33f0*/  UIADD3 UR58, UPT, UPT, UR62, 0x2, URZ ;  /* 0x000000023e3a7890 */ /* 0x000fe4000fffe0ff */
[----:B------:R-:W-:Y:S01]  /*3400*/  UIADD3 UR56, UPT, UPT, UR64, 0x100, URZ ;  /* 0x0000010040387890 */ /* 0x000fe2000fffe0ff */
[----:B-1----:R-:W-:Y:S01]  /*3410*/  @P0 SHF.L.U32 R0, R8, 0x1f, RZ ;  /* 0x0000001f08000819 */ /* 0x002fe200000006ff */
[----:B------:R-:W-:Y:S02]  /*3420*/  UIADD3 UR54, UPT, UPT, UR62, 0x4, URZ ;  /* 0x000000043e367890 */ /* 0x000fe4000fffe0ff */
[----:B------:R-:W-:Y:S01]  /*3430*/  UIADD3 UR52, UPT, UPT, UR64, 0x180, URZ ;  /* 0x0000018040347890 */ /* 0x000fe2000fffe0ff */
[----:B------:R2:W3:Y:S01]  /*3440*/  @P0 SYNCS.PHASECHK.TRANS64.TRYWAIT P2, [UR34], R0 ;  /* 0x00000000ff0005a7 */ /* 0x0004e20008041122 */
[----:B------:R-:W-:Y:S02]  /*3450*/  UIADD3 UR50, UPT, UPT, UR62, 0x6, URZ ;  /* 0x000000063e327890 */ /* 0x000fe4000fffe0ff */
        /* <DEDUP_REMOVED lines=9> */
[----:B------:R-:W-:Y:S01]  /*34f0*/  UIADD3 UR11, UPT, UPT, UR11, -0x1, URZ ;  /* 0xffffffff0b0b7890 */ /* 0x000fe2000fffe0ff */
[----:B------:R-:W-:Y:S01]  /*3500*/  UMOV UR65, 0x40004040 ;  /* 0x4000404000417882 */ /* 0x000fe20000000000 */
[----:B------:R-:W-:Y:S01]  /*3510*/  UMOV UR63, 0x40004040 ;  /* 0x40004040003f7882 */ /* 0x000fe20000000000 */
[----:B------:R-:W-:Y:S01]  /*3520*/  UMOV UR61, 0x40004040 ;  /* 0x40004040003d7882 */ /* 0x000fe20000000000 */
[----:B------:R2:W-:Y:S01]  /*3530*/  UTCHMMA gdesc[UR64], gdesc[UR62], tmem[UR7], tmem[UR32], idesc[UR33], UP4 ;  /* 0x00ff203e400075ea */ /* 0x0005e2000a000007 */
[----:B------:R-:W-:Y:S01]  /*3540*/  UPLOP3.LUT UP4, UPT, UPT, UPT, UPT, 0x80, 0x8 ;  /* 0x000000000008789c */ /* 0x000fe20003f8f070 */
[----:B------:R-:W-:Y:S01]  /*3550*/  UMOV UR59, 0x40004040 ;  /* 0x40004040003b7882 */ /* 0x000fe20000000000 */
[----:B------:R-:W-:Y:S01]  /*3560*/  UMOV UR57, 0x40004040 ;  /* 0x4000404000397882 */ /* 0x000fe20000000000 */
[----:B------:R2:W-:Y:S01]  /*3570*/  UTCHMMA gdesc[UR60], gdesc[UR58], tmem[UR7], tmem[UR30], idesc[UR31], UPT ;  /* 0x00ff1e3a3c0075ea */ /* 0x0005e2000b800007 */
        /* <DEDUP_REMOVED lines=14> */
[----:B------:R-:W-:Y:S01]  /*3660*/  UMOV UR35, 0x40004040 ;  /* 0x4000404000237882 */ /* 0x000fe20000000000 */
[----:B------:R2:W-:Y:S01]  /*3670*/  UTCHMMA gdesc[UR40], gdesc[UR38], tmem[UR7], tmem[UR20], idesc[UR21], UPT ;  /* 0x00ff1426280075ea */ /* 0x0005e2000b800007 */
[----:B------:R2:W-:Y:S01]  /*3680*/  UTCHMMA gdesc[UR36], gdesc[UR34], tmem[UR7], tmem[UR18], idesc[UR19], UPT ;  /* 0x00ff1222240075ea */ /* 0x0005e2000b800007 */
[----:B------:R2:W-:Y:S01]  /*3690*/  UTCBAR [UR10], URZ ;  /* 0x000000ff0a0073e9 */ /* 0x0005e200080000ff */
[----:B------:R-:W-:Y:S01]  /*36a0*/  UMOV UR17, UR13 ;  /* 0x0000000d00117c82 */ /* 0x000fe20008000000 */
[----:B------:R-:W-:Y:S05]  /*36b0*/  BRA.U UP0, `(.L_x_58) ;  /* 0xfffffffd00007547 */ /* 0x000fea000b83ffff */
.L_x_55:
[----:B------:R-:W-:Y:S01]  /*36c0*/  UIADD3 UR14, UPT, UPT, UR14, 0x1, URZ ;  /* 0x000000010e0e7890 */ /* 0x000fe2000fffe0ff */
[C---:B------:R-:W-:Y:S01]  /*36d0*/  ISETP.NE.AND P0, PT, R10.reuse, 0x2, PT ;  /* 0x000000020a00780c */ /* 0x040fe20003f05270 */
[----:B--2---:R-:W-:Y:S02]  /*36e0*/  UIADD3 UR7, UPT, UPT, UR6, 0xb0, URZ ;  /* 0x000000b006077890 */ /* 0x004fe4000fffe0ff */
[----:B------:R-:W-:Y:S01]  /*36f0*/  UISETP.NE.AND UP0, UPT, UR14, 0x4, UPT ;  /* 0x000000040e00788c */ /* 0x000fe2000bf05270 */
[----:B-1----:R-:W-:Y:S02]  /*3700*/  SEL R0, RZ, 0x1, P0 ;  /* 0x00000001ff007807 */ /* 0x002fe40000000000 */
[----:B------:R-:W-:Y:S01]  /*3710*/  SEL R10, R10, RZ, P0 ;  /* 0x000000ff0a0a7207 */ /* 0x000fe20000000000 */
[----:B------:R-:W-:Y:S01]  /*3720*/  USEL UR6, URZ, 0x1, UP0 ;  /* 0x00000001ff067887 */ /* 0x000fe20008000000 */
[----:B------:R-:W-:Y:S01]  /*3730*/  LOP3.LUT R9, R9, R0, RZ, 0x3c, !PT ;  /* 0x0000000009097212 */ /* 0x000fe200078e3cff */
[----:B------:R-:W-:Y:S01]  /*3740*/  USEL UR14, UR14, URZ, UP0 ;  /* 0x000000ff0e0e7287 */ /* 0x000fe20008000000 */
[----:B------:R1:W-:Y:S03]  /*3750*/  UTCBAR [UR7], URZ ;  /* 0x000000ff070073e9 */ /* 0x0003e600080000ff */
[----:B------:R-:W-:Y:S01]  /*3760*/  LOP3.LUT R11, R11, UR6, RZ, 0x3c, !PT ;  /* 0x000000060b0b7c12 */ /* 0x000fe2000f8e3cff */
[----:B------:R-:W-:Y:S07]  /*3770*/  @P1 BRA `(.L_x_59) ;  /* 0xfffffff800381947 */ /* 0x000fee000383ffff */
[----:B------:R-:W2:Y:S01]  /*3780*/  S2UR UR4, SR_CgaCtaId ;  /* 0x00000000000479c3 */ /* 0x000ea20000008800 */
[----:B------:R-:W-:Y:S01]  /*3790*/  ELECT P0, URZ, PT ;  /* 0x0000000000ff782f */ /* 0x000fe20003800000 */
[----:B------:R-:W-:Y:S01]  /*37a0*/  IMAD.MOV.U32 R0, RZ, RZ, 0x1 ;  /* 0x00000001ff007424 */ /* 0x000fe200078e00ff */
[----:B------:R-:W-:Y:S01]  /*37b0*/  UIADD3 UR5, UPT, UPT, UR5, 0xd0, URZ ;  /* 0x000000d005057890 */ /* 0x000fe2000fffe0ff */
[----:B------:R-:W-:Y:S01]  /*37c0*/  SHF.L.U32 R3, R11, 0x1f, RZ ;  /* 0x0000001f0b037819 */ /* 0x000fe200000006ff */
[----:B------:R-:W-:-:S03]  /*37d0*/  UMOV UR6, 0x40 ;  /* 0x0000004000067882 */ /* 0x000fc60000000000 */
[----:B------:R-:W-:Y:S01]  /*37e0*/  UVIRTCOUNT.DEALLOC.SMPOOL 0x80 ;  /* 0x000000800000784c */ /* 0x000fe20000000000 */
[----:B--2---:R-:W-:Y:S02]  /*37f0*/  ULEA UR4, UR4, UR6, 0x18 ;  /* 0x0000000604047291 */ /* 0x004fe4000f8ec0ff */
[----:B------:R-:W-:-:S07]  /*3800*/  ULEA UR6, UR14, UR5, 0x3 ;  /* 0x000000050e067291 */ /* 0x000fce000f8e18ff */
[----:B------:R2:W-:Y:S02]  /*3810*/  @P0 STS.U8 [UR4+0x1c], R0 ;  /* 0x00001c00ff000988 */ /* 0x0005e40008000004 */
[----:B------:R-:W4:Y:S02]  /*3820*/  SYNCS.PHASECHK.TRANS64.TRYWAIT P0, [UR6], R3 ;  /* 0x00000003ff0075a7 */ /* 0x000f240008001106 */
[----:B--2-4-:R-:W-:Y:S05]  /*3830*/  @!P0 BRA `(.L_x_60) ;  /* 0x0000004c00608947 */ /* 0x014fea0003800000 */
.L_x_151:
[----:B-1----:R-:W-:-:S04]  /*3840*/  UIADD3 UR7, UPT, UPT, UR14, 0x1, URZ ;  /* 0x000000010e077890 */ /* 0x002fc8000fffe0ff */
[----:B------:R-:W-:-:S04]  /*3850*/  UISETP.NE.AND UP0, UPT, UR7, 0x4, UPT ;  /* 0x000000040700788c */ /* 0x000fc8000bf05270 */
[----:B------:R-:W-:Y:S02]  /*3860*/  USEL UR8, URZ, 0x1, UP0 ;  /* 0x00000001ff087887 */ /* 0x000fe40008000000 */
[----:B------:R-:W-:-:S04]  /*3870*/  USEL UR7, UR7, URZ, UP0 ;  /* 0x000000ff07077287 */ /* 0x000fc80008000000 */
[----:B------:R-:W-:Y:S01]  /*3880*/  ULEA UR6, UR7, UR5, 0x3 ;  /* 0x0000000507067291 */ /* 0x000fe2000f8e18ff */
[----:B------:R-:W-:-:S04]  /*3890*/  LOP3.LUT R2, R11, UR8, RZ, 0x3c, !PT ;  /* 0x000000080b027c12 */ /* 0x000fc8000f8e3cff */
[----:B--2---:R-:W-:-:S04]  /*38a0*/  SHF.L.U32 R3, R2, 0x1f, RZ ;  /* 0x0000001f02037819 */ /* 0x004fc800000006ff */
[----:B------:R-:W1:Y:S02]  /*38b0*/  SYNCS.PHASECHK.TRANS64.TRYWAIT P0, [UR6], R3 ;  /* 0x00000003ff0075a7 */ /* 0x000e640008001106 */
[----:B-1----:R-:W-:Y:S05]  /*38c0*/  @!P0 BRA `(.L_x_61) ;  /* 0x0000004c00548947 */ /* 0x002fea0003800000 */
.L_x_153:
        /* <DEDUP_REMOVED lines=9> */
.L_x_155:
[----:B------:R-:W-:-:S04]  /*3960*/  UIADD3 UR7, UPT, UPT, UR7, 0x1, URZ ;  /* 0x0000000107077890 */ /* 0x000fc8000fffe0ff */
[----:B------:R-:W-:-:S04]  /*3970*/  UISETP.NE.AND UP0, UPT, UR7, 0x4, UPT ;  /* 0x000000040700788c */ /* 0x000fc8000bf05270 */
[----:B------:R-:W-:Y:S02]  /*3980*/  USEL UR6, URZ, 0x1, UP0 ;  /* 0x00000001ff067887 */ /* 0x000fe40008000000 */
[----:B------:R-:W-:-:S04]  /*3990*/  USEL UR7, UR7, URZ, UP0 ;  /* 0x000000ff07077287 */ /* 0x000fc80008000000 */
[----:B------:R-:W-:Y:S01]  /*39a0*/  ULEA UR7, UR7, UR5, 0x3 ;  /* 0x0000000507077291 */ /* 0x000fe2000f8e18ff */
[----:B-1----:R-:W-:-:S04]  /*39b0*/  LOP3.LUT R3, R2, UR6, RZ, 0x3c, !PT ;  /* 0x0000000602037c12 */ /* 0x002fc8000f8e3cff */
[----:B------:R-:W-:-:S04]  /*39c0*/  SHF.L.U32 R3, R3, 0x1f, RZ ;  /* 0x0000001f03037819 */ /* 0x000fc800000006ff */
[----:B------:R-:W1:Y:S02]  /*39d0*/  SYNCS.PHASECHK.TRANS64.TRYWAIT P0, [UR7], R3 ;  /* 0x00000003ff0075a7 */ /* 0x000e640008001107 */
[----:B-1----:R-:W-:Y:S05]  /*39e0*/  @!P0 BRA `(.L_x_63) ;  /* 0x0000004c003c8947 */ /* 0x002fea0003800000 */
.L_x_157:
[----:B------:R-:W-:Y:S01]  /*39f0*/  NOP ;  /* 0x0000000000007918 */ /* 0x000fe20000000000 */
[----:B-1----:R-:W1:Y:S01]  /*3a00*/  LDS R0, [UR4+0x14] ;  /* 0x00001404ff007984 */ /* 0x002e620008000800 */
[----:B------:R-:W-:Y:S01]  /*3a10*/  ULOP3.LUT UR6, UR16, 0xffff, URZ, 0xc0, !UPT ;  /* 0x0000ffff10067892 */ /* 0x000fe2000f8ec0ff */
[----:B------:R-:W-:Y:S01]  /*3a20*/  UMOV UR8, 0xffff ;  /* 0x0000ffff00087882 */ /* 0x000fe20000000000 */
[----:B------:R-:W-:Y:S02]  /*3a30*/  UMOV UR5, 0x1 ;  /* 0x0000000100057882 */ /* 0x000fe40000000000 */
[----:B------:R-:W-:-:S04]  /*3a40*/  USHF.R.U32.HI UR6, URZ, 0x5, UR6 ;  /* 0x00000005ff067899 */ /* 0x000fc80008011606 */
[----:B------:R-:W-:Y:S02]  /*3a50*/  USHF.L.U32 UR8, UR8, UR6, URZ ;  /* 0x0000000608087299 */ /* 0x000fe400080006ff */
[----:B------:R-:W-:-:S04]  /*3a60*/  USHF.L.U32 UR5, UR5, UR6, URZ ;  /* 0x0000000605057299 */ /* 0x000fc800080006ff */
[----:B-1----:R-:W-:-:S04]  /*3a70*/  LOP3.LUT R0, R0, UR8, RZ, 0xc0, !PT ;  /* 0x0000000800007c12 */ /* 0x002fc8000f8ec0ff */
[----:B------:R-:W-:-:S13]  /*3a80*/  ISETP.NE.AND P0, PT, R0, UR8, PT ;  /* 0x0000000800007c0c */ /* 0x000fda000bf05270 */
[----:B------:R-:W-:Y:S05]  /*3a90*/  @P0 BRA `(.L_x_64) ;  /* 0x0000000000580947 */ /* 0x000fea0003800000 */
[----:B------:R-:W1:Y:S02]  /*3aa0*/  LDS R0, [UR4+0x18] ;  /* 0x00001804ff007984 */ /* 0x000e640008000800 */
[----:B-1----:R-:W-:-:S04]  /*3ab0*/  LOP3.LUT R0, R0, UR5, RZ, 0xc0, !PT ;  /* 0x0000000500007c12 */ /* 0x002fc8000f8ec0ff */
[----:B------:R-:W-:-:S13]  /*3ac0*/  ISETP.NE.AND P0, PT, R0, UR5, PT ;  /* 0x0000000500007c0c */ /* 0x000fda000bf05270 */
[----:B------:R-:W-:Y:S05]  /*3ad0*/  @P0 BRA `(.L_x_65) ;  /* 0x00000000003c0947 */ /* 0x000fea0003800000 */
[----:B------:R-:W1:Y:S01]  /*3ae0*/  S2R R2, SR_LANEID ;  /* 0x0000000000027919 */ /* 0x000e620000000000 */
[----:B------:R-:W-:Y:S01]  /*3af0*/  ULOP3.LUT UR8, URZ, UR8, URZ, 0x33, !UPT ;  /* 0x00000008ff087292 */ /* 0x000fe2000f8e33ff */
[----:B------:R-:W-:Y:S01]  /*3b00*/  LOP3.LUT R4, RZ, UR5, RZ, 0x33, !PT ;  /* 0x00000005ff047c12 */ /* 0x000fe2000f8e33ff */
[----:B------:R-:W-:Y:S02]  /*3b10*/  VOTEU.ANY UR7, UPT, PT ;  /* 0x0000000000077886 */ /* 0x000fe400038e0100 */
[----:B------:R-:W-:Y:S01]  /*3b20*/  UFLO.U32 UR7, UR7 ;  /* 0x00000007000772bd */ /* 0x000fe200080e0000 */
[----:B------:R-:W2:Y:S01]  /*3b30*/  REDUX UR5, R4 ;  /* 0x00000000040573c4 */ /* 0x000ea20000000000 */
[----:B------:R-:W-:-:S06]  /*3b40*/  IMAD.U32 R0, RZ, RZ, UR8 ;  /* 0x00000008ff007e24 */ /* 0x000fcc000f8e00ff */
[----:B------:R4:W-:Y:S01]  /*3b50*/  UTCATOMSWS.AND URZ, UR8 ;  /* 0x0000000800ff79e3 */ /* 0x0009e20008000000 */
[----:B------:R-:W3:Y:S01]  /*3b60*/  REDUX UR6, R0 ;  /* 0x00000000000673c4 */ /* 0x000ee20000000000 */
[----:B-1----:R-:W-:Y:S01]  /*3b70*/  ISETP.EQ.U32.AND P0, PT, R2, UR7, PT ;  /* 0x0000000702007c0c */ /* 0x002fe2000bf02070 */
[----:B--2---:R-:W-:Y:S01]  /*3b80*/  IMAD.U32 R2, RZ, RZ, UR5 ;  /* 0x00000005ff027e24 */ /* 0x004fe2000f8e00ff */
[----:B---3--:R-:W-:-:S11]  /*3b90*/  MOV R3, UR6 ;  /* 0x0000000600037c02 */ /* 0x008fd60008000f00 */
[----:B------:R4:W-:Y:S04]  /*3ba0*/  @P0 ATOMS.AND RZ, [UR4+0x14], R3 ;  /* 0x00001403ffff098c */ /* 0x0009e8000a800004 */
[----:B------:R4:W-:Y:S01]  /*3bb0*/  @P0 ATOMS.AND RZ, [UR4+0x18], R2 ;  /* 0x00001802ffff098c */ /* 0x0009e2000a800004 */
[----:B------:R-:W-:Y:S05]  /*3bc0*/  BRA `(.L_x_66) ;  /* 0x0000000000147947 */ /* 0x000fea0003800000 */
.L_x_65:
[----:B------:R-:W-:Y:S02]  /*3bd0*/  MOV R2, 0x3bf0 ;  /* 0x00003bf000027802 */ /* 0x000fe40000000f00 */
[----:B---3-5:R-:W-:Y:S05]  /*3be0*/  CALL.REL.NOINC `($__internal_0_$__cuda_sm10x_tcgen05_guardrail_trap_col_being_dealloced_not_returned_by_alloc) ;  /* 0x0000005000247944 */ /* 0x028fea0003c00000 */
[----:B------:R-:W-:Y:S05]  /*3bf0*/  BRA `(.L_x_66) ;  /* 0x0000000000087947 */ /* 0x000fea0003800000 */
.L_x_64:
[----:B------:R-:W-:Y:S02]  /*3c00*/  MOV R2, 0x3c20 ;  /* 0x00003c2000027802 */ /* 0x000fe40000000f00 */
[----:B---3-5:R-:W-:Y:S05]  /*3c10*/  CALL.REL.NOINC `($__internal_2_$__cuda_sm10x_tcgen05_guardrail_trap_unallocated_columns_being_dealloced) ;  /* 0x0000005000307944 */ /* 0x028fea0003c00000 */
.L_x_66:
[----:B------:R-:W-:Y:S01]  /*3c20*/  NOP ;  /* 0x0000000000007918 */ /* 0x000fe20000000000 */
[----:B----4-:R-:W-:Y:S05]  /*3c30*/  EXIT ;  /* 0x000000000000794d */ /* 0x010fea0003800000 */
.L_x_48:
[----:B------:R-:W-:-:S09]  /*3c40*/  UISETP.NE.OR UP2, UPT, UR8, 0x3, !UP2 ;  /* 0x000000030800788c */ /* 0x000fd2000d745670 */
[----:B------:R-:W-:Y:S05]  /*3c50*/  BRA.U UP2, `(.L_x_67) ;  /* 0x0000001102147547 */ /* 0x000fea000b800000 */
[----:B------:R-:W1:Y:S01]  /*3c60*/  LDC R0, c[0x0][0xb30] ;  /* 0x0002cc00ff007b82 */ /* 0x000e620000000800 */
[----:B------:R-:W2:Y:S01]  /*3c70*/  LDCU.64 UR8, c[0x0][0x888] ;  /* 0x00011100ff0877ac */ /* 0x000ea20008000a00 */
[----:B------:R-:W-:Y:S02]  /*3c80*/  HFMA2 R25, -RZ, RZ, 0, 0 ;  /* 0x00000000ff197431 */ /* 0x000fe400000001ff */
[----:B------:R-:W-:Y:S01]  /*3c90*/  IMAD.MOV.U32 R32, RZ, RZ, 0x1 ;  /* 0x00000001ff207424 */ /* 0x000fe200078e00ff */
[----:B------:R-:W-:Y:S01]  /*3ca0*/  MOV R23, 0x1000 ;  /* 0x0000100000177802 */ /* 0x000fe20000000f00 */
[----:B------:R-:W4:Y:S01]  /*3cb0*/  LDCU.64 UR4, c[0x0][0x890] ;  /* 0x00011200ff0477ac */ /* 0x000f220008000a00 */
[----:B------:R-:W-:Y:S01]  /*3cc0*/  IMAD.MOV.U32 R27, RZ, RZ, RZ ;  /* 0x000000ffff1b7224 */ /* 0x000fe200078e00ff */
[----:B------:R-:W3:Y:S01]  /*3cd0*/  LDC R19, c[0x0][0x370] ;  /* 0x0000dc00ff137b82 */ /* 0x000ee20000000800 */
[----:B------:R-:W-:Y:S01]  /*3ce0*/  UMOV UR7, 0x400 ;  /* 0x0000040000077882 */ /* 0x000fe20000000000 */
[----:B------:R-:W-:-:S02]  /*3cf0*/  UPLOP3.LUT UP1, UPT, UPT, UPT, UPT, 0x40, 0x4 ;  /* 0x000000000004789c */ /* 0x000fc40003f2e870 */
[----:B------:R-:W-:-:S04]  /*3d00*/  ULEA UR7, UR37, UR7, 0x18 ;  /* 0x0000000725077291 */ /* 0x000fc8000f8ec0ff */
[----:B------:R-:W3:Y:S01]  /*3d10*/  LDC R2, c[0x0][0xb0c] ;  /* 0x0002c300ff027b82 */ /* 0x000ee20000000800 */
[----:B------:R-:W-:Y:S02]  /*3d20*/  UIADD3 UR13, UPT, UPT, UR7, 0x58, URZ ;  /* 0x00000058070d7890 */ /* 0x000fe4000fffe0ff */
[----:B--2---:R-:W-:Y:S02]  /*3d30*/  UISETP.NE.U32.AND UP2, UPT, UR8, URZ, UPT ;  /* 0x000000ff0800728c */ /* 0x004fe4000bf45070 */
[----:B------:R-:W-:Y:S02]  /*3d40*/  UIADD3 UR33, UPT, UPT, UR7, 0x40, URZ ;  /* 0x0000004007217890 */ /* 0x000fe4000fffe0ff */
[----:B----4-:R-:W-:Y:S01]  /*3d50*/  UISETP.NE.U32.AND UP3, UPT, UR4, URZ, UPT ;  /* 0x000000ff0400728c */ /* 0x010fe2000bf65070 */
[----:B------:R-:W2:Y:S01]  /*3d60*/  LDC R18, c[0x0][0xb20] ;  /* 0x0002c800ff127b82 */ /* 0x000ea20000000800 */
[----:B-1----:R-:W-:Y:S01]  /*3d70*/  ISETP.NE.AND P1, PT, R0, 0x1, PT ;  /* 0x000000010000780c */ /* 0x002fe20003f25270 */
[----:B------:R-:W-:-:S02]  /*3d80*/  UISETP.NE.AND.EX UP2, UPT, UR9, URZ, UPT, UP2 ;  /* 0x000000ff0900728c */ /* 0x000fc4000bf45320 */
[----:B------:R-:W-:Y:S02]  /*3d90*/  UIADD3 UR25, UPT, UPT, UR7, 0x48, URZ ;  /* 0x0000004807197890 */ /* 0x000fe4000fffe0ff */
[----:B------:R-:W-:Y:S02]  /*3da0*/  UIADD3 UR17, UPT, UPT, UR7, 0x50, URZ ;  /* 0x0000005007117890 */ /* 0x000fe4000fffe0ff */
[----:B------:R-:W1:Y:S01]  /*3db0*/  LDC.64 R36, c[0x0][0x348] ;  /* 0x0000d200ff247b82 */ /* 0x000e620000000a00 */
[----:B------:R-:W-:Y:S02]  /*3dc0*/  UPRMT UR13, UR37, 0x654, UR13 ;  /* 0x00000654250d7896 */ /* 0x000fe4000800000d */
[----:B------:R-:W-:-:S05]  /*3dd0*/  UISETP.NE.AND.EX UP3, UPT, UR5, URZ, UPT, UP3 ;  /* 0x000000ff0500728c */ /* 0x000fca000bf65330 */
[----:B------:R-:W4:Y:S08]  /*3de0*/  LDC.64 R16, c[0x0][0xb10] ;  /* 0x0002c400ff107b82 */ /* 0x000f300000000a00 */
[----:B------:R-:W1:Y:S08]  /*3df0*/  LDC.64 R6, c[0x0][0xb18] ;  /* 0x0002c600ff067b82 */ /* 0x000e700000000a00 */
[----:B------:R-:W1:Y:S08]  /*3e00*/  LDC.64 R4, c[0x0][0xb28] ;  /* 0x0002ca00ff047b82 */ /* 0x000e700000000a00 */
[----:B--23--:R-:W1:Y:S02]  /*3e10*/  LDC R22, c[0x0][0x374] ;  /* 0x0000dd00ff167b82 */ /* 0x00ce640000000800 */
.L_x_78:
[----:B------:R-:W-:Y:S02]  /*3e20*/  LEA R0, R27, UR7, 0x3 ;  /* 0x000000071b007c11 */ /* 0x000fe4000f8e18ff */
[----:B------:R-:W-:Y:S02]  /*3e30*/  SHF.L.U32 R3, R25, 0x1f, RZ ;  /* 0x0000001f19037819 */ /* 0x000fe400000006ff */
[----:B------:R-:W-:Y:S02]  /*3e40*/  LEA R28, R27, UR7, 0x4 ;  /* 0x000000071b1c7c11 */ /* 0x000fe4000f8e20ff */
[----:B--2---:R-:W2:Y:S02]  /*3e50*/  SYNCS.PHASECHK.TRANS64.TRYWAIT P0, [R0+URZ+0x90], R3 ;  /* 0x00009003000075a7 */ /* 0x004ea400080011ff */
[----:B--2---:R-:W-:Y:S05]  /*3e60*/  @!P0 BRA `(.L_x_68) ;  /* 0x0000004800348947 */ /* 0x004fea0003800000 */
.L_x_158:
[----:B------:R-:W-:Y:S01]  /*3e70*/  ISETP.GE.AND P0, PT, R26, 0x1, PT ;  /* 0x000000011a00780c */ /* 0x000fe20003f06270 */
[----:B------:R-:W3:Y:S01]  /*3e80*/  LDS.128 R28, [R28+0x120] ;  /* 0x000120001c1c7984 */ /* 0x000ee20000000c00 */
[----:B--2---:R-:W-:Y:S01]  /*3e90*/  VIADD R0, R0, 0xa0 ;  /* 0x000000a000007836 */ /* 0x004fe20000000000 */
[----:B------:R-:W-:Y:S01]  /*3ea0*/  @!PT LDS RZ, [RZ] ;  /* 0x00000000fffff984 */ /* 0x000fe20000000800 */
[----:B------:R-:W-:Y:S01]  /*3eb0*/  @!PT LDS RZ, [RZ] ;  /* 0x00000000fffff984 */ /* 0x000fe20000000800 */
[----:B------:R-:W-:Y:S01]  /*3ec0*/  @!PT LDS RZ, [RZ] ;  /* 0x00000000fffff984 */ /* 0x000fe20000000800 */
[----:B------:R-:W-:Y:S01]  /*3ed0*/  @!PT LDS RZ, [RZ] ;  /* 0x00000000fffff984 */ /* 0x000fe20000000800 */
[----:B------:R2:W-:Y:S06]  /*3ee0*/  MEMBAR.ALL.CTA ;  /* 0x0000000000007992 */ /* 0x0005ec0000008000 */
[----:B--2---:R-:W2:Y:S01]  /*3ef0*/  FENCE.VIEW.ASYNC.S ;  /* 0x00000000000073c6 */ /* 0x004ea20000000000 */
[----:B------:R-:W-:Y:S04]  /*3f00*/  PRMT R0, RZ, 0x654, R0 ;  /* 0x00000654ff007816 */ /* 0x000fe80000000000 */
[----:B--2---:R2:W-:Y:S01]  /*3f10*/  SYNCS.ARRIVE.TRANS64.RED.A1T0 RZ, [R0+URZ], RZ ;  /* 0x000000ff00ff79a7 */ /* 0x0045e200081004ff */
[----:B---3--:R-:W-:Y:S11]  /*3f20*/  LOP3.LUT P3, RZ, R30, 0x1, RZ, 0xc0, !PT ;  /* 0x000000011eff7812 */ /* 0x008ff6000786c0ff */
[----:B------:R-:W-:Y:S02]  /*3f30*/  @!UPT UIADD3 URZ, UPT, UPT, URZ, URZ, URZ ;  /* 0x000000fffffff290 */ /* 0x000fe4000fffe0ff */
[----:B------:R-:W-:Y:S02]  /*3f40*/  @P3 MOV R13, R28 ;  /* 0x0000001c000d3202 */ /* 0x000fe40000000f00 */
[----:B------:R-:W-:Y:S01]  /*3f50*/  @P3 LOP3.LUT R8, R29, 0xffff, RZ, 0xc0, !PT ;  /* 0x0000ffff1d083812 */ /* 0x000fe200078ec0ff */
[----:B--2---:R-:W-:Y:S06]  /*3f60*/  @!P0 BRA `(.L_x_69) ;  /* 0x0000000000a48947 */ /* 0x004fec0003800000 */
[----:B-1---5:R-:W-:Y:S01]  /*3f70*/  IMAD.HI.U32 R33, R22, R7, RZ ;  /* 0x0000000716217227 */ /* 0x022fe200078e00ff */
[----:B------:R-:W-:Y:S02]  /*3f80*/  ISETP.NE.AND P0, PT, R6, 0x1, PT ;  /* 0x000000010600780c */ /* 0x000fe40003f05270 */
[----:B------:R-:W-:Y:S01]  /*3f90*/  ISETP.NE.AND P2, PT, R26, 0x1, PT ;  /* 0x000000011a00780c */ /* 0x000fe20003f45270 */
[----:B----4-:R-:W-:Y:S01]  /*3fa0*/  IMAD.HI.U32 R34, R19, R16, RZ ;  /* 0x0000001013227227 */ /* 0x010fe200078e00ff */
[----:B------:R-:W-:Y:S02]  /*3fb0*/  SHF.R.U32.HI R33, RZ, R18, R33 ;  /* 0x00000012ff217219 */ /* 0x000fe40000011621 */
[----:B------:R-:W-:Y:S01]  /*3fc0*/  ISETP.NE.AND P4, PT, R2, 0x1, PT ;  /* 0x000000010200780c */ /* 0x000fe20003f85270 */
[----:B------:R-:W-:Y:S01]  /*3fd0*/  IMAD.HI.U32 R38, R13, R16, RZ ;  /* 0x000000100d267227 */ /* 0x000fe200078e00ff */
[----:B------:R-:W-:Y:S02]  /*3fe0*/  SHF.R.U32.HI R34, RZ, R17, R34 ;  /* 0x00000011ff227219 */ /* 0x000fe40000011622 */
[----:B------:R-:W-:Y:S01]  /*3ff0*/  SEL R3, R22, R33, !P0 ;  /* 0x0000002116037207 */ /* 0x000fe20004000000 */
[C---:B------:R-:W-:Y:S01]  /*4000*/  IMAD.HI.U32 R33, R8.reuse, R7, RZ ;  /* 0x0000000708217227 */ /* 0x040fe200078e00ff */
[----:B------:R-:W-:Y:S02]  /*4010*/  SEL R11, R19, R34, !P4 ;  /* 0x00000022130b7207 */ /* 0x000fe40006000000 */
[----:B------:R-:W-:Y:S01]  /*4020*/  SHF.R.U32.HI R38, RZ, R17, R38 ;  /* 0x00000011ff267219 */ /* 0x000fe20000011626 */
[----:B------:R-:W-:Y:S01]  /*4030*/  IMAD.HI.U32 R40, R3, R4, RZ ;  /* 0x0000000403287227 */ /* 0x000fe200078e00ff */
[----:B------:R-:W-:Y:S03]  /*4040*/  SHF.R.U32.HI R33, RZ, R18, R33 ;  /* 0x00000012ff217219 */ /* 0x000fe60000011621 */
[----:B------:R-:W-:Y:S01]  /*4050*/  IMAD.HI.U32 R34, R11, R4, RZ ;  /* 0x000000040b227227 */ /* 0x000fe200078e00ff */
[----:B------:R-:W-:Y:S02]  /*4060*/  @P2 SHF.R.U32.HI R3, RZ, R5, R40 ;  /* 0x00000005ff032219 */ /* 0x000fe40000011628 */
[----:B------:R-:W-:Y:S02]  /*4070*/  SEL R9, R8, R33, !P0 ;  /* 0x0000002108097207 */ /* 0x000fe40004000000 */
[----:B------:R-:W-:Y:S01]  /*4080*/  @P2 SHF.R.U32.HI R11, RZ, R5, R34 ;  /* 0x00000005ff0b2219 */ /* 0x000fe20000011622 */
[C---:B------:R-:W-:Y:S01]  /*4090*/  IMAD R10, R26.reuse, R3, RZ ;  /* 0x000000031a0a7224 */ /* 0x040fe200078e02ff */
[----:B------:R-:W-:Y:S01]  /*40a0*/  SEL R3, R13, R38, !P4 ;  /* 0x000000260d037207 */ /* 0x000fe20006000000 */
[C---:B------:R-:W-:Y:S03]  /*40b0*/  IMAD.HI.U32 R14, R9.reuse, R4, RZ ;  /* 0x00000004090e7227 */ /* 0x040fe600078e00ff */
[----:B------:R-:W-:Y:S01]  /*40c0*/  ISETP.GE.AND P0, PT, R9, R10, PT ;  /* 0x0000000a0900720c */ /* 0x000fe20003f06270 */
[C---:B------:R-:W-:Y:S01]  /*40d0*/  IMAD R12, R26.reuse, R11, RZ ;  /* 0x0000000b1a0c7224 */ /* 0x040fe200078e02ff */
[-C--:B------:R-:W-:Y:S04]  /*40e0*/  SHF.R.U32.HI R14, RZ, R5.reuse, R14 ;  /* 0x00000005ff0e7219 */ /* 0x080fe8000001160e */
[----:B------:R-:W-:Y:S02]  /*40f0*/  ISETP.GE.OR P0, PT, R3, R12, P0 ;  /* 0x0000000c0300720c */ /* 0x000fe40000706670 */
[----:B------:R-:W-:Y:S05]  /*4100*/  SEL R15, R9, R14, !P2 ;  /* 0x0000000e090f7207 */ /* 0x000fea0005000000 */
[----:B------:R-:W-:Y:S04]  /*4110*/  IMAD.MOV R14, RZ, RZ, -R15 ;  /* 0x000000ffff0e7224 */ /* 0x000fe800078e0a0f */
[----:B------:R-:W-:Y:S02]  /*4120*/  IMAD R14, R26, R14, R9 ;  /* 0x0000000e1a0e7224 */ /* 0x000fe400078e0209 */
[C---:B------:R-:W-:Y:S05]  /*4130*/  @!P0 IMAD.HI.U32 R10, R3.reuse, R4, RZ ;  /* 0x00000004030a8227 */ /* 0x040fea00078e00ff */
[----:B------:R-:W-:Y:S04]  /*4140*/  @!P0 SHF.R.U32.HI R10, RZ, R5, R10 ;  /* 0x00000005ff0a8219 */ /* 0x000fe8000001160a */
[----:B------:R-:W-:Y:S01]  /*4150*/  @!P0 SEL R0, R3, R10, !P2 ;  /* 0x0000000a03008207 */ /* 0x000fe20005000000 */
[----:B------:R-:W-:Y:S03]  /*4160*/  IMAD.MOV R10, RZ, RZ, -R3 ;  /* 0x000000ffff0a7224 */ /* 0x000fe600078e0a03 */
[----:B------:R-:W-:Y:S01]  /*4170*/  @!P0 IADD3 R15, PT, PT, R15, -R0, RZ ;  /* 0x800000000f0f8210 */ /* 0x000fe20007ffe0ff */
[----:B------:R-:W-:Y:S01]  /*4180*/  @!P0 IMAD R0, R11, R14, R0 ;  /* 0x0000000e0b008224 */ /* 0x000fe200078e0200 */
[----:B------:R-:W-:Y:S01]  /*4190*/  IADD3 R11, PT, PT, -R9, RZ, RZ ;  /* 0x000000ff090b7210 */ /* 0x000fe20007ffe1ff */
[----:B------:R-:W-:Y:S02]  /*41a0*/  IMAD R13, R2, R10, R13 ;  /* 0x0000000a020d7224 */ /* 0x000fe400078e020d */
[----:B------:R-:W-:Y:S02]  /*41b0*/  @!P0 IMAD R9, R15, R26, R3 ;  /* 0x0000001a0f098224 */ /* 0x000fe400078e0203 */
[----:B------:R-:W-:Y:S02]  /*41c0*/  @!P0 IMAD.MOV.U32 R3, RZ, RZ, R0 ;  /* 0x000000ffff038224 */ /* 0x000fe400078e0000 */
[----:B------:R-:W-:Y:S02]  /*41d0*/  IMAD R8, R6, R11, R8 ;  /* 0x0000000b06087224 */ /* 0x000fe400078e0208 */
[----:B------:R-:W-:Y:S02]  /*41e0*/  IMAD R13, R3, R2, R13 ;  /* 0x00000002030d7224 */ /* 0x000fe400078e020d */
[----:B------:R-:W-:Y:S02]  /*41f0*/  IMAD R8, R9, R6, R8 ;  /* 0x0000000609087224 */ /* 0x000fe400078e0208 */
.L_x_69:
[----:B------:R-:W-:Y:S05]  /*4200*/  BRA.U UP1, `(.L_x_70) ;  /* 0x0000000101107547 */ /* 0x000fea000b800000 */
[----:B------:R-:W-:Y:S04]  /*4210*/  MOV R0, UR6 ;  /* 0x0000000600007c02 */ /* 0x000fe80008000f00 */
[----:B------:R-:W-:Y:S04]  /*4220*/  SHF.L.U32 R3, R0, 0x1f, RZ ;  /* 0x0000001f00037819 */ /* 0x000fe800000006ff */
[----:B------:R-:W2:Y:S02]  /*4230*/  SYNCS.PHASECHK.TRANS64.TRYWAIT P0, [UR7+0x88], R3 ;  /* 0x00008803ff0075a7 */ /* 0x000ea40008001107 */
[----:B--2---:R-:W-:Y:S05]  /*4240*/  @!P0 BRA `(.L_x_71) ;  /* 0x0000004400508947 */ /* 0x004fea0003800000 */
.L_x_70:
[----:B------:R-:W-:Y:S02]  /*4250*/  R2UR UR35, R21 ;  /* 0x00000000152372ca */ /* 0x000fe400000e0000 */
[----:B------:R-:W-:Y:S02]  /*4260*/  R2UR UR34, R20 ;  /* 0x00000000142272ca */ /* 0x000fe400000e0000 */
[----:B------:R-:W-:Y:S02]  /*4270*/  ISETP.NE.U32.AND P2, PT, RZ, UR4, PT ;  /* 0x00000004ff007c0c */ /* 0x000fe4000bf45070 */
[----:B------:R-:W-:Y:S02]  /*4280*/  SHF.L.U32 R12, R32, 0x1f, RZ ;  /* 0x0000001f200c7819 */ /* 0x000fe400000006ff */
[----:B------:R-:W-:Y:S05]  /*4290*/  ISETP.NE.AND.EX P2, PT, RZ, UR5, PT, P2 ;  /* 0x00000005ff007c0c */ /* 0x000fea000bf45320 */
[----:B------:R-:W-:Y:S02]  /*42a0*/  USHF.L.U32 UR35, UR35, 0x6, URZ ;  /* 0x0000000623237899 */ /* 0x000fe400080006ff */
[----:B------:R-:W-:Y:S01]  /*42b0*/  USHF.L.U32 UR34, UR34, 0x7, URZ ;  /* 0x0000000722227899 */ /* 0x000fe200080006ff */
[----:B------:R-:W-:Y:S11]  /*42c0*/  BRA.U !UP3, `(.L_x_72) ;  /* 0x000000010b347547 */ /* 0x000ff6000b800000 */
[----:B------:R-:W-:Y:S01]  /*42d0*/  UPLOP3.LUT UP0, UPT, UPT, UPT, UP2, 0x80, 0x8 ;  /* 0x000000000008789c */ /* 0x000fe20003f0f020 */
[----:B--2---:R-:W-:Y:S02]  /*42e0*/  HFMA2 R0, -RZ, RZ, 0, 5.9604644775390625e-08 ;  /* 0x00000001ff007431 */ /* 0x004fe400000001ff */
[----:B------:R-:W-:Y:S03]  /*42f0*/  IMAD.MOV.U32 R59, RZ, RZ, 0x1 ;  /* 0x00000001ff3b7424 */ /* 0x000fe600078e00ff */
[----:B------:R-:W-:Y:S05]  /*4300*/  PLOP3.LUT P0, PT, PT, PT, UP0, 0x80, 0x8 ;  /* 0x000000000008781c */ /* 0x000fea0003f0f008 */
[----:B------:R-:W2:Y:S01]  /*4310*/  @UP0 LDCU.64 UR10, c[0x0][0x888] ;  /* 0x00011100ff0a07ac */ /* 0x000ea20008000a00 */
[----:B------:R-:W-:Y:S07]  /*4320*/  @UP0 UIMAD UR8, UR36, UR4, URZ ;  /* 0x00000004240802a4 */ /* 0x000fee000f8e02ff */
[----:B------:R-:W-:Y:S01]  /*4330*/  @!P0 PRMT R59, R0, 0x7610, R59 ;  /* 0x00007610003b8816 */ /* 0x000fe2000000003b */
[----:B--2---:R-:W-:Y:S03]  /*4340*/  @UP0 UIMAD.WIDE UR10, UR8, 0x4, UR10 ;  /* 0x00000004080a08a5 */ /* 0x004fe6000f8e020a */
[----:B------:R-:W2:Y:S03]  /*4350*/  @!UP0 LDCU UR8, c[0x0][0x880] ;  /* 0x00011000ff0887ac */ /* 0x000ea60008000800 */
[----:B------:R-:W-:Y:S01]  /*4360*/  IMAD.U32 R10, RZ, RZ, UR10 ;  /* 0x0000000aff0a7e24 */ /* 0x000fe2000f8e00ff */
[----:B------:R-:W-:Y:S05]  /*4370*/  MOV R11, UR11 ;  /* 0x0000000b000b7c02 */ /* 0x000fea0008000f00 */
[----:B-----5:R3:W5:Y:S02]  /*4380*/  @P0 LDG.E R35, desc[UR46][R10.64] ;  /* 0x0000002e0a230981 */ /* 0x020764000c1e1900 */
[----:B--23--:R-:W-:Y:S07]  /*4390*/  @!P0 IMAD.U32 R35, RZ, RZ, UR8 ;  /* 0x00000008ff238e24 */ /* 0x00cfee000f8e00ff */
.L_x_72:
[----:B-----5:R-:W-:Y:S01]  /*43a0*/  @!P2 FSETP.EQ.AND P0, PT, R35, RZ, PT ;  /* 0x000000ff2300a20b */ /* 0x020fe20003f02000 */
[----:B------:R-:W-:Y:S01]  /*43b0*/  @!UPT UIADD3 URZ, UPT, UPT, URZ, URZ, URZ ;  /* 0x000000fffffff290 */ /* 0x000fe2000fffe0ff */
[----:B------:R-:W-:Y:S11]  /*43c0*/  @!P2 BRA `(.L_x_73) ;  /* 0x000000000014a947 */ /* 0x000ff60003800000 */
[----:B------:R-:W-:Y:S02]  /*43d0*/  LOP3.LUT P2, RZ, R59, 0xff, RZ, 0xc0, !PT ;  /* 0x000000ff3bff7812 */ /* 0x000fe4000784c0ff */
[----:B------:R-:W-:Y:S04]  /*43e0*/  PLOP3.LUT P0, PT, PT, PT, UP0, 0x80, 0x8 ;  /* 0x000000000008781c */ /* 0x000fe80003f0f008 */
[----:B------:R-:W-:Y:S07]  /*43f0*/  PLOP3.LUT P0, PT, P0, PT, PT, 0x8, 0x80 ;  /* 0x000000000080781c */ /* 0x000fee000070e170 */
[----:B------:R-:W-:Y:S11]  /*4400*/  @P2 FSETP.EQ.AND P0, PT, R35, RZ, PT ;  /* 0x000000ff2300220b */ /* 0x000ff60003f02000 */
[----:B------:R-:W-:Y:S02]  /*4410*/  @!UPT UIADD3 URZ, UPT, UPT, URZ, URZ, URZ ;  /* 0x000000fffffff290 */ /* 0x000fe4000fffe0ff */
.L_x_73:
[----:B------:R-:W3:Y:S01]  /*4420*/  SYNCS.PHASECHK.TRANS64.TRYWAIT P2, [UR7+0x60], R12 ;  /* 0x0000600cff0075a7 */ /* 0x000ee20008041107 */
[----:B------:R-:W-:Y:S04]  /*4430*/  ELECT P4, URZ, PT ;  /* 0x0000000000ff782f */ /* 0x000fe80003880000 */
[----:B------:R-:W-:Y:S11]  /*4440*/  PLOP3.LUT P4, PT, P0, P4, PT, 0xf2, 0x2f ;  /* 0x00000000002f781c */ /* 0x000ff60000789e72 */
[----:B------:R-:W-:Y:S02]  /*4450*/  @!UPT UIADD3 URZ, UPT, UPT, URZ, URZ, URZ ;  /* 0x000000fffffff290 */ /* 0x000fe4000fffe0ff */
[----:B-1----:R-:W-:Y:S05]  /*4460*/  @!P4 IADD3 R9, P0, PT, R36, 0x580, RZ ;  /* 0x000005802409c810 */ /* 0x002fea0007f1e0ff */
[----:B--2---:R-:W-:Y:S01]  /*4470*/  @!P4 IMAD.X R0, RZ, RZ, R37, P0 ;  /* 0x000000ffff00c224 */ /* 0x004fe200000e0625 */
[----:B---3--:R-:W-:Y:S07]  /*4480*/  @!P2 BRA `(.L_x_74) ;  /* 0x0000004000d8a947 */ /* 0x008fee0003800000 */
.L_x_161:
[----:B------:R-:W-:Y:S01]  /*4490*/  @!P4 R2UR UR8, R0 ;  /* 0x000000000008c2ca */ /* 0x000fe200000e0000 */
[----:B------:R-:W-:Y:S01]  /*44a0*/  VOTEU.ALL UP1, P4 ;  /* 0x0000000000ff7886 */ /* 0x000fe20002020000 */
[----:B------:R-:W-:Y:S01]  /*44b0*/  @!P4 R2UR UR9, R9 ;  /* 0x000000000909c2ca */ /* 0x000fe200000e0000 */
[----:B------:R-:W-:Y:S01]  /*44c0*/  @!P4 IMAD.MOV.U32 R0, RZ, RZ, 0x1000 ;  /* 0x00001000ff00c424 */ /* 0x000fe200078e00ff */
[----:B------:R-:W-:Y:S01]  /*44d0*/  UMOV UR10, 0x0 ;  /* 0x00000000000a7882 */ /* 0x000fe20000000000 */
[----:B------:R-:W-:Y:S01]  /*44e0*/  UMOV UR11, 0x10000000 ;  /* 0x10000000000b7882 */ /* 0x000fe20000000000 */
[----:B------:R-:W-:Y:S01]  /*44f0*/  @!UP1 UIADD3 UR32, UPT, UPT, UR7, 0x200, URZ ;  /* 0x0000020007209890 */ /* 0x000fe2000fffe0ff */
[----:B------:R-:W-:Y:S01]  /*4500*/  @!P4 IADD3 R9, P0, PT, R36, 0x580, RZ ;  /* 0x000005802409c810 */ /* 0x000fe20007f1e0ff */
[----:B------:R-:W-:Y:S05]  /*4510*/  VOTEU.ALL UP1, P4 ;  /* 0x0000000000ff7886 */ /* 0x000fea0002020000 */
[----:B------:R-:W-:Y:S01]  /*4520*/  IMAD.U32 R11, RZ, RZ, UR8 ;  /* 0x00000008ff0b7e24 */ /* 0x000fe2000f8e00ff */
[----:B------:R-:W-:Y:S01]  /*4530*/  UPRMT UR8, UR37, 0x654, UR33 ;  /* 0x0000065425087896 */ /* 0x000fe20008000021 */
[----:B------:R-:W-:Y:S03]  /*4540*/  IMAD.U32 R10, RZ, RZ, UR9 ;  /* 0x00000009ff0a7e24 */ /* 0x000fe6000f8e00ff */
[----:B------:R-:W-:Y:S02]  /*4550*/  @!P4 R2UR UR15, R11 ;  /* 0x000000000b0fc2ca */ /* 0x000fe400000e0000 */
[----:B------:R-:W-:Y:S11]  /*4560*/  @!P4 R2UR UR14, R10 ;  /* 0x000000000a0ec2ca */ /* 0x000ff600000e0000 */
[----:B------:R-:W-:Y:S02]  /*4570*/  @!UPT UIADD3 URZ, UPT, UPT, URZ, URZ, URZ ;  /* 0x000000fffffff290 */ /* 0x000fe4000fffe0ff */
[----:B------:R2:W-:Y:S01]  /*4580*/  @!UP1 UTMALDG.3D [UR32], [UR14], desc[UR10] ;  /* 0x00000a200e0095b4 */ /* 0x0005e20008011000 */
[----:B------:R3:W-:Y:S01]  /*4590*/  @!P4 SYNCS.ARRIVE.TRANS64.RED.A0TR RZ, [UR7+0x40], R0 ;  /* 0x00004000ffffc9a7 */ /* 0x0007e20008300407 */
[----:B------:R-:W-:Y:S01]  /*45a0*/  SYNCS.ARRIVE.TRANS64.RED.A1T0 RZ, [UR8], RZ ;  /* 0x000000ffffff79a7 */ /* 0x000fe20008100408 */
[----:B---3--:R-:W-:Y:S01]  /*45b0*/  @!P4 IMAD.X R0, RZ, RZ, R37, P0 ;  /* 0x000000ffff00c224 */ /* 0x008fe200000e0625 */
[----:B------:R-:W3:Y:S02]  /*45c0*/  SYNCS.PHASECHK.TRANS64.TRYWAIT P2, [UR7+0x68], R12 ;  /* 0x0000680cff0075a7 */ /* 0x000ee40008041107 */
[----:B--23--:R-:W-:Y:S05]  /*45d0*/  @!P2 BRA `(.L_x_75) ;  /* 0x00000040009ca947 */ /* 0x00cfea0003800000 */
.L_x_163:
        /* <DEDUP_REMOVED lines=8> */
[----:B------:R-:W-:Y:S01]  /*4660*/  @!UP1 UIADD3 UR24, UPT, UPT, UR7, 0x1200, URZ ;  /* 0x0000120007189890 */ /* 0x000fe2000fffe0ff */
[----:B------:R-:W-:Y:S01]  /*4670*/  VOTEU.ALL UP1, P4 ;  /* 0x0000000000ff7886 */ /* 0x000fe20002020000 */
[----:B------:R-:W-:Y:S01]  /*4680*/  UMOV UR27, UR35 ;  /* 0x00000023001b7c82 */ /* 0x000fe20008000000 */
[----:B------:R-:W-:Y:S02]  /*4690*/  UMOV UR28, UR36 ;  /* 0x00000024001c7c82 */ /* 0x000fe40008000000 */
[----:B------:R-:W-:Y:S01]  /*46a0*/  IMAD.U32 R11, RZ, RZ, UR8 ;  /* 0x00000008ff0b7e24 */ /* 0x000fe2000f8e00ff */
[----:B------:R-:W-:Y:S01]  /*46b0*/  UPRMT UR8, UR37, 0x654, UR25 ;  /* 0x0000065425087896 */ /* 0x000fe20008000019 */
[----:B------:R-:W-:Y:S02]  /*46c0*/  IMAD.U32 R10, RZ, RZ, UR9 ;  /* 0x00000009ff0a7e24 */ /* 0x000fe4000f8e00ff */
[----:B------:R-:W-:Y:S01]  /*46d0*/  @!P4 IMAD.X R20, RZ, RZ, R37, P0 ;  /* 0x000000ffff14c224 */ /* 0x000fe200000e0625 */
[----:B------:R-:W-:Y:S02]  /*46e0*/  @!P4 R2UR UR15, R11 ;  /* 0x000000000b0fc2ca */ /* 0x000fe400000e0000 */
[----:B------:R-:W-:Y:S11]  /*46f0*/  @!P4 R2UR UR14, R10 ;  /* 0x000000000a0ec2ca */ /* 0x000ff600000e0000 */
[----:B------:R-:W-:Y:S02]  /*4700*/  @!UPT UIADD3 URZ, UPT, UPT, URZ, URZ, URZ ;  /* 0x000000fffffff290 */ /* 0x000fe4000fffe0ff */
[----:B------:R2:W-:Y:S01]  /*4710*/  @!UP1 UTMALDG.3D [UR24], [UR14], desc[UR10] ;  /* 0x00000a180e0095b4 */ /* 0x0005e20008011000 */
[----:B------:R2:W-:Y:S01]  /*4720*/  @!P4 SYNCS.ARRIVE.TRANS64.RED.A0TR RZ, [UR7+0x48], R0 ;  /* 0x00004800ffffc9a7 */ /* 0x0005e20008300407 */
[----:B------:R-:W-:Y:S01]  /*4730*/  SYNCS.ARRIVE.TRANS64.RED.A1T0 RZ, [UR8], RZ ;  /* 0x000000ffffff79a7 */ /* 0x000fe20008100408 */
[----:B------:R-:W3:Y:S02]  /*4740*/  SYNCS.PHASECHK.TRANS64.TRYWAIT P2, [UR7+0x70], R12 ;  /* 0x0000700cff0075a7 */ /* 0x000ee40008041107 */
[----:B--23--:R-:W-:Y:S05]  /*4750*/  @!P2 BRA `(.L_x_76) ;  /* 0x000000400054a947 */ /* 0x00cfea0003800000 */
.L_x_165:
[----:B------:R-:W2:Y:S01]  /*4760*/  LDC.64 R14, c[0x0][0xb10] ;  /* 0x0002c400ff0e7b82 */ /* 0x000ea20000000a00 */
[----:B------:R-:W-:Y:S01]  /*4770*/  @!P4 R2UR UR8, R20 ;  /* 0x000000001408c2ca */ /* 0x000fe200000e0000 */
[----:B------:R-:W-:Y:S01]  /*4780*/  VOTEU.ALL UP1, P4 ;  /* 0x0000000000ff7886 */ /* 0x000fe20002020000 */
[----:B------:R-:W-:Y:S01]  /*4790*/  @!P4 R2UR UR9, R21 ;  /* 0x000000001509c2ca */ /* 0x000fe200000e0000 */
[----:B------:R-:W-:Y:S01]  /*47a0*/  UMOV UR10, 0x0 ;  /* 0x00000000000a7882 */ /* 0x000fe20000000000 */
[----:B------:R-:W-:Y:S03]  /*47b0*/  UMOV UR11, 0x10000000 ;  /* 0x10000000000b7882 */ /* 0x000fe60000000000 */
[----:B------:R-:W3:Y:S01]  /*47c0*/  LDC.64 R10, c[0x0][0xb18] ;  /* 0x0002c600ff0a7b82 */ /* 0x000ee20000000a00 */
[----:B------:R-:W-:Y:S01]  /*47d0*/  @!UP1 UIADD3 UR18, UPT, UPT, UR34, 0x40, URZ ;  /* 0x0000004022129890 */ /* 0x000fe2000fffe0ff */
[----:B------:R-:W-:Y:S01]  /*47e0*/  @P3 SHF.R.U32.HI R24, RZ, 0x10, R29 ;  /* 0x00000010ff183819 */ /* 0x000fe2000001161d */
[----:B------:R-:W-:Y:S01]  /*47f0*/  @!UP1 UIADD3 UR16, UPT, UPT, UR7, 0x2200, URZ ;  /* 0x0000220007109890 */ /* 0x000fe2000fffe0ff */
[----:B------:R-:W-:Y:S01]  /*4800*/  VIADD R27, R27, 0x1 ;  /* 0x000000011b1b7836 */ /* 0x000fe20000000000 */
[----:B------:R-:W-:Y:S03]  /*4810*/  VOTEU.ALL UP1, P4 ;  /* 0x0000000000ff7886 */ /* 0x000fe60002020000 */
[----:B------:R-:W5:Y:S01]  /*4820*/  @!P1 LDC R0, c[0x0][0xb20] ;  /* 0x0002c800ff009b82 */ /* 0x000f620000000800 */
[----:B------:R-:W-:Y:S01]  /*4830*/  UMOV UR19, UR35 ;  /* 0x0000002300137c82 */ /* 0x000fe20008000000 */
[----:B------:R-:W-:Y:S01]  /*4840*/  IMAD.U32 R21, RZ, RZ, UR8 ;  /* 0x00000008ff157e24 */ /* 0x000fe2000f8e00ff */
[----:B------:R-:W-:Y:S05]  /*4850*/  UMOV UR20, UR36 ;  /* 0x0000002400147c82 */ /* 0x000fea0008000000 */
[----:B-1----:R-:W1:Y:S01]  /*4860*/  @!P1 LDC R3, c[0x0][0xb0c] ;  /* 0x0002c300ff039b82 */ /* 0x002e620000000800 */
[----:B------:R-:W-:Y:S01]  /*4870*/  IMAD.U32 R20, RZ, RZ, UR9 ;  /* 0x00000009ff147e24 */ /* 0x000fe2000f8e00ff */
[----:B------:R-:W-:Y:S01]  /*4880*/  UPRMT UR8, UR37, 0x654, UR17 ;  /* 0x0000065425087896 */ /* 0x000fe20008000011 */
[----:B------:R-:W-:Y:S03]  /*4890*/  @!P4 R2UR UR15, R21 ;  /* 0x00000000150fc2ca */ /* 0x000fe600000e0000 */
[----:B------:R-:W-:Y:S01]  /*48a0*/  @!P4 R2UR UR14, R20 ;  /* 0x00000000140ec2ca */ /* 0x000fe200000e0000 */
[----:B------:R-:W-:Y:S11]  /*48b0*/  @!P4 IMAD.MOV.U32 R20, RZ, RZ, 0x1000 ;  /* 0x00001000ff14c424 */ /* 0x000ff600078e00ff */
[----:B------:R-:W-:Y:S01]  /*48c0*/  @!UPT UIADD3 URZ, UPT, UPT, URZ, URZ, URZ ;  /* 0x000000fffffff290 */ /* 0x000fe2000fffe0ff */
[----:B------:R1:W-:Y:S01]  /*48d0*/  @!UP1 UTMALDG.3D [UR16], [UR14], desc[UR10] ;  /* 0x00000a100e0095b4 */ /* 0x0003e20008011000 */
[----:B------:R1:W-:Y:S02]  /*48e0*/  @!P4 SYNCS.ARRIVE.TRANS64.RED.A0TR RZ, [UR7+0x50], R20 ;  /* 0x00005014ffffc9a7 */ /* 0x0003e40008300407 */
[----:B-1----:R-:W-:Y:S01]  /*48f0*/  @!P1 ISETP.NE.AND P2, PT, R3, 0x1, PT ;  /* 0x000000010300980c */ /* 0x002fe20003f45270 */
[C---:B--2---:R-:W-:Y:S01]  /*4900*/  @!P1 IMAD.HI.U32 R14, R13.reuse, R14, RZ ;  /* 0x0000000e0d0e9227 */ /* 0x044fe200078e00ff */
[----:B---3--:R-:W-:Y:S03]  /*4910*/  @!P1 ISETP.NE.AND P0, PT, R10, 0x1, PT ;  /* 0x000000010a00980c */ /* 0x008fe60003f05270 */
[C---:B------:R-:W-:Y:S01]  /*4920*/  @!P1 IMAD.HI.U32 R11, R8.reuse, R11, RZ ;  /* 0x0000000b080b9227 */ /* 0x040fe200078e00ff */
[----:B------:R-:W-:Y:S04]  /*4930*/  @!P1 SHF.R.U32.HI R14, RZ, R15, R14 ;  /* 0x0000000fff0e9219 */ /* 0x000fe8000001160e */
[----:B-----5:R-:W-:Y:S01]  /*4940*/  @!P1 SHF.R.U32.HI R9, RZ, R0, R11 ;  /* 0x00000000ff099219 */ /* 0x020fe2000001160b */
[----:B------:R-:W-:Y:S01]  /*4950*/  SYNCS.ARRIVE.TRANS64.RED.A1T0 RZ, [UR8], RZ ;  /* 0x000000ffffff79a7 */ /* 0x000fe20008100408 */
[----:B------:R-:W-:Y:S02]  /*4960*/  @!P1 SEL R14, R13, R14, !P2 ;  /* 0x0000000e0d0e9207 */ /* 0x000fe40005000000 */
[----:B------:R-:W-:Y:S01]  /*4970*/  @!P1 SEL R9, R8, R9, !P0 ;  /* 0x0000000908099207 */ /* 0x000fe20004000000 */
[----:B------:R-:W1:Y:S04]  /*4980*/  SYNCS.PHASECHK.TRANS64.TRYWAIT P5, [UR7+0x78], R12 ;  /* 0x0000780cff0075a7 */ /* 0x000e6800080a1107 */
[----:B------:R-:W-:Y:S02]  /*4990*/  @!P1 IMAD.IADD R0, R9, 0x1, -R14 ;  /* 0x0000000109009824 */ /* 0x000fe400078e0a0e */
[----:B------:R-:W-:Y:S02]  /*49a0*/  @!P1 IMAD.IADD R9, R14, 0x1, -R9 ;  /* 0x000000010e099824 */ /* 0x000fe400078e0a09 */
[----:B------:R-:W-:Y:S02]  /*49b0*/  @!P1 IMAD R13, R0, R3, R13 ;  /* 0x00000003000d9224 */ /* 0x000fe400078e020d */
[----:B------:R-:W-:Y:S01]  /*49c0*/  @!P1 IMAD R8, R9, R10, R8 ;  /* 0x0000000a09089224 */ /* 0x000fe200078e0208 */
[----:B-1----:R-:W-:Y:S06]  /*49d0*/  @!P5 BRA `(.L_x_77) ;  /* 0x0000003c00ccd947 */ /* 0x002fec0003800000 */
.L_x_167:
[----:B-1----:R-:W-:Y:S01]  /*49e0*/  @!P4 IADD3 R3, P0, PT, R36, 0x580, RZ ;  /* 0x000005802403c810 */ /* 0x002fe20007f1e0ff */
[----:B------:R-:W-:Y:S01]  /*49f0*/  VOTEU.ALL UP1, P4 ;  /* 0x0000000000ff7886 */ /* 0x000fe20002020000 */
[----:B------:R-:W-:Y:S01]  /*4a00*/  UMOV UR18, 0x0 ;  /* 0x0000000000127882 */ /* 0x000fe20000000000 */
[----:B------:R-:W-:Y:S01]  /*4a10*/  UMOV UR19, 0x10000000 ;  /* 0x1000000000137882 */ /* 0x000fe20000000000 */
[----:B------:R-:W-:Y:S01]  /*4a20*/  @!P4 R2UR UR9, R3 ;  /* 0x000000000309c2ca */ /* 0x000fe200000e0000 */
[----:B------:R-:W-:Y:S01]  /*4a30*/  @!P4 IMAD.X R0, RZ, RZ, R37, P0 ;  /* 0x000000ffff00c224 */ /* 0x000fe200000e0625 */
[----:B------:R-:W-:Y:S01]  /*4a40*/  @!UP1 UIADD3 UR10, UPT, UPT, UR34, 0x60, URZ ;  /* 0x00000060220a9890 */ /* 0x000fe2000fffe0ff */
[----:B------:R-:W-:Y:S01]  /*4a50*/  ISETP.NE.AND P0, PT, R27, 0x2, PT ;  /* 0x000000021b00780c */ /* 0x000fe20003f05270 */
[----:B------:R-:W-:Y:S01]  /*4a60*/  UMOV UR11, UR35 ;  /* 0x00000023000b7c82 */ /* 0x000fe20008000000 */
[----:B------:R-:W-:Y:S01]  /*4a70*/  UMOV UR12, UR36 ;  /* 0x00000024000c7c82 */ /* 0x000fe20008000000 */
[----:B------:R-:W-:Y:S01]  /*4a80*/  @!P4 R2UR UR8, R0 ;  /* 0x000000000008c2ca */ /* 0x000fe200000e0000 */
[----:B------:R-:W-:Y:S01]  /*4a90*/  IMAD.IADD R20, R8, 0x1, R58 ;  /* 0x0000000108147824 */ /* 0x000fe200078e023a */
[----:B------:R-:W-:Y:S01]  /*4aa0*/  @P3 R2UR UR36, R24 ;  /* 0x00000000182432ca */ /* 0x000fe200000e0000 */
[----:B------:R-:W-:Y:S01]  /*4ab0*/  IMAD.IADD R21, R13, 0x1, R60 ;  /* 0x000000010d157824 */ /* 0x000fe200078e023c */
[----:B------:R-:W-:Y:S02]  /*4ac0*/  SEL R0, RZ, 0x1, P0 ;  /* 0x00000001ff007807 */ /* 0x000fe40000000000 */
[----:B------:R-:W-:Y:S01]  /*4ad0*/  LOP3.LUT R32, R32, 0x1, RZ, 0x3c, !PT ;  /* 0x0000000120207812 */ /* 0x000fe200078e3cff */
[----:B------:R-:W-:Y:S01]  /*4ae0*/  IMAD.U32 R10, RZ, RZ, UR9 ;  /* 0x00000009ff0a7e24 */ /* 0x000fe2000f8e00ff */
[----:B------:R-:W-:Y:S01]  /*4af0*/  @!UP1 UIADD3 UR9, UPT, UPT, UR7, 0x58, URZ ;  /* 0x0000005807099890 */ /* 0x000fe2000fffe0ff */
[----:B------:R-:W-:Y:S02]  /*4b00*/  LOP3.LUT R25, R25, R0, RZ, 0x3c, !PT ;  /* 0x0000000019197212 */ /* 0x000fe400078e3cff */
[----:B------:R-:W-:Y:S02]  /*4b10*/  SEL R27, R27, RZ, P0 ;  /* 0x000000ff1b1b7207 */ /* 0x000fe40000000000 */
[----:B------:R-:W-:Y:S01]  /*4b20*/  IMAD.U32 R11, RZ, RZ, UR8 ;  /* 0x00000008ff0b7e24 */ /* 0x000fe2000f8e00ff */
[----:B------:R-:W-:Y:S01]  /*4b30*/  @!P4 R2UR UR14, R10 ;  /* 0x000000000a0ec2ca */ /* 0x000fe200000e0000 */
[----:B------:R-:W-:Y:S01]  /*4b40*/  @!UP1 UIADD3 UR8, UPT, UPT, UR7, 0x3200, URZ ;  /* 0x0000320007089890 */ /* 0x000fe2000fffe0ff */
[----:B------:R-:W-:Y:S02]  /*4b50*/  VOTEU.ALL UP1, P4 ;  /* 0x0000000000ff7886 */ /* 0x000fe40002020000 */
[----:B------:R-:W-:Y:S11]  /*4b60*/  @!P4 R2UR UR15, R11 ;  /* 0x000000000b0fc2ca */ /* 0x000ff600000e0000 */
[----:B------:R-:W-:Y:S02]  /*4b70*/  @!UPT UIADD3 URZ, UPT, UPT, URZ, URZ, URZ ;  /* 0x000000fffffff290 */ /* 0x000fe4000fffe0ff */
[----:B------:R2:W-:Y:S01]  /*4b80*/  @!UP1 UTMALDG.3D [UR8], [UR14], desc[UR18] ;  /* 0x000012080e0095b4 */ /* 0x0005e20008011000 */
[----:B------:R2:W-:Y:S01]  /*4b90*/  @!P4 SYNCS.ARRIVE.TRANS64.RED.A0TR RZ, [UR7+0x58], R23 ;  /* 0x00005817ffffc9a7 */ /* 0x0005e20008300407 */
[----:B------:R-:W-:Y:S01]  /*4ba0*/  UPLOP3.LUT UP1, UPT, UPT, UPT, UPT, 0x80, 0x8 ;  /* 0x000000000008789c */ /* 0x000fe20003f2f070 */
[----:B------:R-:W-:Y:S01]  /*4bb0*/  SYNCS.ARRIVE.TRANS64.RED.A1T0 RZ, [UR13], RZ ;  /* 0x000000ffffff79a7 */ /* 0x000fe2000810040d */
[----:B------:R-:W-:Y:S09]  /*4bc0*/  @P3 BRA `(.L_x_78) ;  /* 0xfffffff000943947 */ /* 0x000ff2000383ffff */
[----:B------:R-:W-:-:S04]  /*4bd0*/  SHF.L.U32 R3, R32, 0x1f, RZ ;  /* 0x0000001f20037819 */ /* 0x000fc800000006ff */
[----:B------:R-:W1:Y:S02]  /*4be0*/  SYNCS.PHASECHK.TRANS64.TRYWAIT P0, [UR7+0x60], R3 ;  /* 0x00006003ff0075a7 */ /* 0x000e640008001107 */
[----:B-1----:R-:W-:Y:S05]  /*4bf0*/  @!P0 BRA `(.L_x_79) ;  /* 0x0000003c005c8947 */ /* 0x002fea0003800000 */
.L_x_169:
[----:B------:R-:W3:Y:S02]  /*4c00*/  SYNCS.PHASECHK.TRANS64.TRYWAIT P0, [UR7+0x68], R3 ;  /* 0x00006803ff0075a7 */ /* 0x000ee40008001107 */
[----:B---3--:R-:W-:Y:S05]  /*4c10*/  @!P0 BRA `(.L_x_80) ;  /* 0x0000003c006c8947 */ /* 0x008fea0003800000 */
.L_x_171:
[----:B------:R-:W3:Y:S02]  /*4c20*/  SYNCS.PHASECHK.TRANS64.TRYWAIT P0, [UR7+0x70], R3 ;  /* 0x00007003ff0075a7 */ /* 0x000ee40008001107 */
[----:B---3--:R-:W-:Y:S05]  /*4c30*/  @!P0 BRA `(.L_x_81) ;  /* 0x0000003c007c8947 */ /* 0x008fea0003800000 */
.L_x_173:
[----:B-1----:R-:W-:-:S07]  /*4c40*/  MOV R0, UR7 ;  /* 0x0000000700007c02 */ /* 0x002fce0008000f00 */
.L_x_82:
[----:B-1----:R-:W-:-:S04]  /*4c50*/  SHF.L.U32 R3, R32, 0x1f, RZ ;  /* 0x0000001f20037819 */ /* 0x002fc800000006ff */
[----:B------:R1:W3:Y:S03]  /*4c60*/  SYNCS.PHASECHK.TRANS64.TRYWAIT P0, [R0+URZ+0x78], R3 ;  /* 0x00007803000075a7 */ /* 0x0002e600080011ff */
[----:B---3--:R-:W-:Y:S05]  /*4c70*/  @!P0 NANOSLEEP.SYNCS 0x989680 ;  /* 0x009896800000895d */ /* 0x008fea0003900000 */
[----:B------:R-:W3:Y:S02]  /*4c80*/  @!P0 SYNCS.PHASECHK.TRANS64 P0, [R0+URZ+0x78], R3 ;  /* 0x00007803000085a7 */ /* 0x000ee400080010ff */
[----:B--23--:R-:W-:Y:S05]  /*4c90*/  @P0 EXIT ;  /* 0x000000000000094d */ /* 0x00cfea0003800000 */
[----:B------:R-:W-:Y:S05]  /*4ca0*/  BRA `(.L_x_82) ;  /* 0xfffffffc00e87947 */ /* 0x000fea000383ffff */
.L_x_67:
[----:B------:R-:W-:-:S06]  /*4cb0*/  UISETP.GE.AND UP1, UPT, UR8, 0x4, UPT ;  /* 0x000000040800788c */ /* 0x000fcc000bf26270 */
[----:B------:R-:W-:-:S13]  /*4cc0*/  PLOP3.LUT P0, PT, PT, PT, UP1, 0x80, 0x8 ;  /* 0x000000000008781c */ /* 0x000fda0003f0f018 */
[----:B------:R-:W-:Y:S05]  /*4cd0*/  @!P0 EXIT ;  /* 0x000000000000894d */ /* 0x000fea0003800000 */
[----:B------:R-:W-:Y:S01]  /*4ce0*/  BAR.SYNC.DEFER_BLOCKING 0x6, 0xa0 ;  /* 0x0182800000007b1d */ /* 0x000fe20000010000 */
[C---:B------:R-:W-:Y:S01]  /*4cf0*/  IMAD.SHL.U32 R7, R72.reuse, 0x20, RZ ;  /* 0x0000002048077824 */ /* 0x040fe200078e00ff */
[----:B------:R-:W-:Y:S01]  /*4d00*/  SHF.R.U32.HI R0, RZ, 0x1, R72 ;  /* 0x00000001ff007819 */ /* 0x000fe20000011648 */
[C---:B------:R-:W-:Y:S01]  /*4d10*/  IMAD.SHL.U32 R64, R72.reuse, 0x10, RZ ;  /* 0x0000001048407824 */ /* 0x040fe200078e00ff */
[C---:B------:R-:W-:Y:S01]  /*4d20*/  LOP3.LUT P0, RZ, R72.reuse, 0x4, RZ, 0xc0, !PT ;  /* 0x0000000448ff7812 */ /* 0x040fe2000780c0ff */
[----:B------:R-:W-:Y:S01]  /*4d30*/  IMAD.U32 R32, R72, 0x10000, RZ ;  /* 0x0001000048207824 */ /* 0x000fe200078e00ff */
[----:B------:R-:W-:Y:S02]  /*4d40*/  UMOV UR48, 0x400 ;  /* 0x0000040000307882 */ /* 0x000fe40000000000 */
[----:B------:R-:W1:Y:S01]  /*4d50*/  LDC R63, c[0x0][0x370] ;  /* 0x0000dc00ff3f7b82 */ /* 0x000e620000000800 */
[----:B------:R-:W-:Y:S01]  /*4d60*/  ULEA UR48, UR37, UR48, 0x18 ;  /* 0x0000003025307291 */ /* 0x000fe2000f8ec0ff */
[----:B------:R-:W-:Y:S01]  /*4d70*/  LOP3.LUT R5, R7, 0xc0, RZ, 0xc0, !PT ;  /* 0x000000c007057812 */ /* 0x000fe200078ec0ff */
[----:B------:R-:W-:Y:S01]  /*4d80*/  IMAD.MOV.U32 R71, RZ, RZ, 0x20 ;  /* 0x00000020ff477424 */ /* 0x000fe200078e00ff */
[----:B------:R-:W-:Y:S01]  /*4d90*/  LOP3.LUT R64, R64, 0x600, RZ, 0xc0, !PT ;  /* 0x0000060040407812 */ /* 0x000fe200078ec0ff */
[----:B------:R-:W-:Y:S01]  /*4da0*/  UIADD3 UR4, UPT, UPT, UR48, 0x200, URZ ;  /* 0x0000020030047890 */ /* 0x000fe2000fffe0ff */
[----:B------:R-:W-:Y:S01]  /*4db0*/  LOP3.LUT R0, R5, 0x8, R0, 0xf8, !PT ;  /* 0x0000000805007812 */ /* 0x000fe200078ef800 */
[----:B------:R-:W-:Y:S01]  /*4dc0*/  IMAD.SHL.U32 R5, R72, 0x4, RZ ;  /* 0x0000000448057824 */ /* 0x000fe200078e00ff */
[----:B------:R-:W2:Y:S01]  /*4dd0*/  LDC R28, c[0x0][0xb0c] ;  /* 0x0002c300ff1c7b82 */ /* 0x000ea20000000800 */
[----:B------:R-:W-:Y:S01]  /*4de0*/  LOP3.LUT R64, R64, 0x20, R7, 0xf8, !PT ;  /* 0x0000002040407812 */ /* 0x000fe200078ef807 */
[----:B------:R-:W-:Y:S01]  /*4df0*/  IMAD.MOV.U32 R70, RZ, RZ, 0x1 ;  /* 0x00000001ff467424 */ /* 0x000fe200078e00ff */
[----:B------:R-:W-:Y:S01]  /*4e00*/  LOP3.LUT R32, R32, 0x600000, RZ, 0xc0, !PT ;  /* 0x0060000020207812 */ /* 0x000fe200078ec0ff */
[----:B------:R-:W-:Y:S01]  /*4e10*/  IMAD.MOV.U32 R30, RZ, RZ, RZ ;  /* 0x000000ffff1e7224 */ /* 0x000fe200078e00ff */
[----:B------:R-:W-:-:S02]  /*4e20*/  LOP3.LUT R5, R0, 0x18, R5, 0x78, !PT ;  /* 0x0000001800057812 */ /* 0x000fc400078e7805 */
[----:B------:R-:W-:Y:S02]  /*4e30*/  CS2R R68, SRZ ;  /* 0x0000000000447805 */ /* 0x000fe4000001ff00 */
[----:B------:R-:W-:Y:S01]  /*4e40*/  LOP3.LUT R64, R64, 0x100, R7, 0xf8, !PT ;  /* 0x0000010040407812 */ /* 0x000fe200078ef807 */
[----:B------:R-:W4:Y:S01]  /*4e50*/  LDC R61, c[0x0][0xb20] ;  /* 0x0002c800ff3d7b82 */ /* 0x000f220000000800 */
[----:B------:R-:W3:Y:S01]  /*4e60*/  LDS R3, [UR48+0x140] ;  /* 0x00014030ff037984 */ /* 0x000ee20008000800 */
[----:B------:R-:W-:Y:S01]  /*4e70*/  LOP3.LUT R72, R72, 0x60, RZ, 0xc0, !PT ;  /* 0x0000006048487812 */ /* 0x000fe200078ec0ff */
[----:B------:R-:W-:Y:S01]  /*4e80*/  IMAD.MOV.U32 R75, RZ, RZ, RZ ;  /* 0x000000ffff4b7224 */ /* 0x000fe200078e00ff */
[----:B------:R-:W-:Y:S01]  /*4e90*/  LOP3.LUT R64, R64, R5, RZ, 0xfc, !PT ;  /* 0x0000000540407212 */ /* 0x000fe200078efcff */
[----:B------:R-:W-:Y:S01]  /*4ea0*/  IMAD.U32 R66, RZ, RZ, UR4 ;  /* 0x00000004ff427e24 */ /* 0x000fe2000f8e00ff */
[----:B------:R-:W-:Y:S01]  /*4eb0*/  SEL R71, R71, 0xffffffe0, !P0 ;  /* 0xffffffe047477807 */ /* 0x000fe20004000000 */
[----:B------:R-:W1:Y:S01]  /*4ec0*/  LDCU.64 UR52, c[0x0][0x348] ;  /* 0x00006900ff3477ac */ /* 0x000e620008000a00 */
[----:B------:R-:W1:Y:S01]  /*4ed0*/  LDC R27, c[0x0][0xb30] ;  /* 0x0002cc00ff1b7b82 */ /* 0x000e620000000800 */
[----:B------:R-:W1:Y:S01]  /*4ee0*/  LDCU.64 UR38, c[0x0][0x888] ;  /* 0x00011100ff2677ac */ /* 0x000e620008000a00 */
[----:B------:R-:W1:Y:S06]  /*4ef0*/  LDCU.64 UR44, c[0x0][0x890] ;  /* 0x00011200ff2c77ac */ /* 0x000e6c0008000a00 */
[----:B------:R-:W1:Y:S01]  /*4f00*/  LDC.64 R56, c[0x0][0xb10] ;  /* 0x0002c400ff387b82 */ /* 0x000e620000000a00 */
[----:B------:R-:W-:Y:S01]  /*4f10*/  UMOV UR49, URZ ;  /* 0x000000ff00317c82 */ /* 0x000fe20008000000 */
[----:B------:R-:W-:-:S06]  /*4f20*/  UMOV UR51, URZ ;  /* 0x000000ff00337c82 */ /* 0x000fcc0008000000 */
[----:B------:R-:W1:Y:S08]  /*4f30*/  LDC.64 R24, c[0x0][0xb18] ;  /* 0x0002c600ff187b82 */ /* 0x000e700000000a00 */
[----:B------:R-:W1:Y:S08]  /*4f40*/  LDC.64 R22, c[0x0][0xb28] ;  /* 0x0002ca00ff167b82 */ /* 0x000e700000000a00 */
[----:B------:R-:W1:Y:S01]  /*4f50*/  LDC.64 R54, c[0x0][0x8b0] ;  /* 0x00022c00ff367b82 */ /* 0x000e620000000a00 */
[----:B---3--:R-:W-:-:S07]  /*4f60*/  IMAD.IADD R32, R3, 0x1, R32 ;  /* 0x0000000103207824 */ /* 0x008fce00078e0220 */
[----:B------:R-:W3:Y:S08]  /*4f70*/  LDC.64 R52, c[0x0][0x8a8] ;  /* 0x00022a00ff347b82 */ /* 0x000ef00000000a00 */
[----:B--2-4-:R-:W1:Y:S02]  /*4f80*/  LDC R62, c[0x0][0x374] ;  /* 0x0000dd00ff3e7b82 */ /* 0x014e640000000800 */
.L_x_126:
[C---:B------:R-:W-:Y:S02]  /*4f90*/  LEA R0, R75.reuse, UR48, 0x3 ;  /* 0x000000304b007c11 */ /* 0x040fe4000f8e18ff */
[----:B------:R-:W-:Y:S02]  /*4fa0*/  SHF.L.U32 R3, R68, 0x1f, RZ ;  /* 0x0000001f44037819 */ /* 0x000fe400000006ff */
[----:B------:R-:W-:Y:S02]  /*4fb0*/  LEA R16, R75, UR48, 0x4 ;  /* 0x000000304b107c11 */ /* 0x000fe4000f8e20ff */
[----:B------:R-:W2:Y:S02]  /*4fc0*/  SYNCS.PHASECHK.TRANS64.TRYWAIT P0, [R0+URZ+0x90], R3 ;  /* 0x00009003000075a7 */ /* 0x000ea400080011ff */
[----:B-12---:R-:W-:Y:S05]  /*4fd0*/  @!P0 BRA `(.L_x_83) ;  /* 0x0000003800ac8947 */ /* 0x006fea0003800000 */
.L_x_174:
[----:B------:R-:W4:Y:S01]  /*4fe0*/  LDC.64 R12, c[0x0][0xb10] ;  /* 0x0002c400ff0c7b82 */ /* 0x000f220000000a00 */
[----:B------:R-:W3:Y:S01]  /*4ff0*/  LDS.128 R16, [R16+0x120] ;  /* 0x0001200010107984 */ /* 0x000ee20000000c00 */
[----:B-1----:R-:W-:Y:S01]  /*5000*/  ISETP.NE.AND P1, PT, R27, 0x1, PT ;  /* 0x000000011b00780c */ /* 0x002fe20003f25270 */
[----:B--2---:R-:W-:Y:S01]  /*5010*/  VIADD R0, R0, 0xa0 ;  /* 0x000000a000007836 */ /* 0x004fe20000000000 */
[----:B------:R-:W-:Y:S04]  /*5020*/  ISETP.GE.AND P0, PT, R26, 0x1, PT ;  /* 0x000000011a00780c */ /* 0x000fe80003f06270 */
[----:B------:R-:W1:Y:S01]  /*5030*/  LDC.64 R10, c[0x0][0xb18] ;  /* 0x0002c600ff0a7b82 */ /* 0x000e620000000a00 */
[----:B------:R-:W-:Y:S01]  /*5040*/  PRMT R0, RZ, 0x654, R0 ;  /* 0x00000654ff007816 */ /* 0x000fe20000000000 */
[----:B------:R-:W-:Y:S01]  /*5050*/  @!PT LDS RZ, [RZ] ;  /* 0x00000000fffff984 */ /* 0x000fe20000000800 */
[----:B------:R-:W-:Y:S01]  /*5060*/  @!PT LDS RZ, [RZ] ;  /* 0x00000000fffff984 */ /* 0x000fe20000000800 */
[----:B------:R-:W-:Y:S01]  /*5070*/  @!PT LDS RZ, [RZ] ;  /* 0x00000000fffff984 */ /* 0x000fe20000000800 */
[----:B------:R-:W-:Y:S01]  /*5080*/  @!PT LDS RZ, [RZ] ;  /* 0x00000000fffff984 */ /* 0x000fe20000000800 */
[----:B------:R2:W-:Y:S06]  /*5090*/  MEMBAR.ALL.CTA ;  /* 0x0000000000007992 */ /* 0x0005ec0000008000 */
[----:B--2---:R-:W2:Y:S01]  /*50a0*/  FENCE.VIEW.ASYNC.S ;  /* 0x00000000000073c6 */ /* 0x004ea20000000000 */
[----:B------:R-:W1:Y:S08]  /*50b0*/  @!P1 LDC R14, c[0x0][0xb20] ;  /* 0x0002c800ff0e9b82 */ /* 0x000e700000000800 */
[----:B------:R-:W1:Y:S01]  /*50c0*/  @!P1 LDC R9, c[0x0][0xb0c] ;  /* 0x0002c300ff099b82 */ /* 0x000e620000000800 */
[----:B--2---:R2:W-:Y:S01]  /*50d0*/  SYNCS.ARRIVE.TRANS64.RED.A1T0 RZ, [R0+URZ], RZ ;  /* 0x000000ff00ff79a7 */ /* 0x0045e200081004ff */
[----:B---3--:R-:W-:Y:S04]  /*50e0*/  LOP3.LUT P4, RZ, R18, 0x1, RZ, 0xc0, !PT ;  /* 0x0000000112ff7812 */ /* 0x008fe8000788c0ff */
[----:B------:R-:W-:Y:S09]  /*50f0*/  P2R R73, PR, RZ, 0x10 ;  /* 0x00000010ff497803 */ /* 0x000ff20000000000 */
[----:B------:R-:W-:Y:S02]  /*5100*/  @P4 MOV R31, R16 ;  /* 0x00000010001f4202 */ /* 0x000fe40000000f00 */
[----:B------:R-:W-:Y:S01]  /*5110*/  @P4 LOP3.LUT R29, R17, 0xffff, RZ, 0xc0, !PT ;  /* 0x0000ffff111d4812 */ /* 0x000fe200078ec0ff */
[----:B--2-4-:R-:W-:Y:S06]  /*5120*/  @!P0 BRA `(.L_x_84) ;  /* 0x0000000000a48947 */ /* 0x014fec0003800000 */
[----:B------:R-:W-:Y:S01]  /*5130*/  IMAD.HI.U32 R36, R62, R25, RZ ;  /* 0x000000193e247227 */ /* 0x000fe200078e00ff */
[----:B------:R-:W-:Y:S02]  /*5140*/  ISETP.NE.AND P0, PT, R24, 0x1, PT ;  /* 0x000000011800780c */ /* 0x000fe40003f05270 */
[----:B------:R-:W-:Y:S01]  /*5150*/  ISETP.NE.AND P2, PT, R26, 0x1, PT ;  /* 0x000000011a00780c */ /* 0x000fe20003f45270 */
[-C--:B------:R-:W-:Y:S01]  /*5160*/  IMAD.HI.U32 R34, R63, R56.reuse, RZ ;  /* 0x000000383f227227 */ /* 0x080fe200078e00ff */
[----:B------:R-:W-:Y:S02]  /*5170*/  SHF.R.U32.HI R37, RZ, R61, R36 ;  /* 0x0000003dff257219 */ /* 0x000fe40000011624 */
[----:B------:R-:W-:Y:S01]  /*5180*/  ISETP.NE.AND P3, PT, R28, 0x1, PT ;  /* 0x000000011c00780c */ /* 0x000fe20003f65270 */
[----:B------:R-:W-:Y:S01]  /*5190*/  IMAD.HI.U32 R40, R29, R25, RZ ;  /* 0x000000191d287227 */ /* 0x000fe200078e00ff */
[----:B------:R-:W-:Y:S02]  /*51a0*/  SHF.R.U32.HI R34, RZ, R57, R34 ;  /* 0x00000039ff227219 */ /* 0x000fe40000011622 */
[----:B------:R-:W-:Y:S01]  /*51b0*/  SEL R3, R62, R37, !P0 ;  /* 0x000000253e037207 */ /* 0x000fe20004000000 */
[----:B------:R-:W-:Y:S01]  /*51c0*/  IMAD.HI.U32 R38, R31, R56, RZ ;  /* 0x000000381f267227 */ /* 0x000fe200078e00ff */
[----:B------:R-:W-:Y:S03]  /*51d0*/  SEL R7, R63, R34, !P3 ;  /* 0x000000223f077207 */ /* 0x000fe60005800000 */
[-C--:B------:R-:W-:Y:S01]  /*51e0*/  IMAD.HI.U32 R34, R3, R22.reuse, RZ ;  /* 0x0000001603227227 */ /* 0x080fe200078e00ff */
[----:B------:R-:W-:Y:S03]  /*51f0*/  SHF.R.U32.HI R38, RZ, R57, R38 ;  /* 0x00000039ff267219 */ /* 0x000fe60000011626 */
[----:B------:R-:W-:Y:S01]  /*5200*/  IMAD.HI.U32 R36, R7, R22, RZ ;  /* 0x0000001607247227 */ /* 0x000fe200078e00ff */
[----:B------:R-:W-:Y:S02]  /*5210*/  @P2 SHF.R.U32.HI R3, RZ, R23, R34 ;  /* 0x00000017ff032219 */ /* 0x000fe40000011622 */
[----:B------:R-:W-:Y:S02]  /*5220*/  SHF.R.U32.HI R34, RZ, R61, R40 ;  /* 0x0000003dff227219 */ /* 0x000fe40000011628 */
[----:B------:R-:W-:Y:S01]  /*5230*/  @P2 SHF.R.U32.HI R7, RZ, R23, R36 ;  /* 0x00000017ff072219 */ /* 0x000fe20000011624 */
[C---:B------:R-:W-:Y:S01]  /*5240*/  IMAD R2, R26.reuse, R3, RZ ;  /* 0x000000031a027224 */ /* 0x040fe200078e02ff */
[----:B------:R-:W-:Y:S02]  /*5250*/  SEL R5, R29, R34, !P0 ;  /* 0x000000221d057207 */ /* 0x000fe40004000000 */
[----:B------:R-:W-:Y:S01]  /*5260*/  SEL R3, R31, R38, !P3 ;  /* 0x000000261f037207 */ /* 0x000fe20005800000 */
[----:B------:R-:W-:Y:S01]  /*5270*/  IMAD R4, R26, R7, RZ ;  /* 0x000000071a047224 */ /* 0x000fe200078e02ff */
[C---:B------:R-:W-:Y:S01]  /*5280*/  ISETP.GE.AND P0, PT, R5.reuse, R2, PT ;  /* 0x000000020500720c */ /* 0x040fe20003f06270 */
[----:B------:R-:W-:Y:S03]  /*5290*/  IMAD.HI.U32 R6, R5, R22, RZ ;  /* 0x0000001605067227 */ /* 0x000fe600078e00ff */
[----:B------:R-:W-:Y:S01]  /*52a0*/  ISETP.GE.OR P0, PT, R3, R4, P0 ;  /* 0x000000040300720c */ /* 0x000fe20000706670 */
[----:B------:R-:W-:Y:S01]  /*52b0*/  IMAD.MOV R4, RZ, RZ, -R3 ;  /* 0x000000ffff047224 */ /* 0x000fe200078e0a03 */
[-C--:B------:R-:W-:Y:S03]  /*52c0*/  SHF.R.U32.HI R6, RZ, R23.reuse, R6 ;  /* 0x00000017ff067219 */ /* 0x080fe60000011606 */
[----:B------:R-:W-:Y:S01]  /*52d0*/  IMAD R31, R28, R4, R31 ;  /* 0x000000041c1f7224 */ /* 0x000fe200078e021f */
[----:B------:R-:W-:Y:S05]  /*52e0*/  SEL R15, R5, R6, !P2 ;  /* 0x00000006050f7207 */ /* 0x000fea0005000000 */
[----:B------:R-:W-:Y:S02]  /*52f0*/  IMAD.MOV R6, RZ, RZ, -R15 ;  /* 0x000000ffff067224 */ /* 0x000fe400078e0a0f */
[C---:B------:R-:W-:Y:S04]  /*5300*/  @!P0 IMAD.HI.U32 R2, R3.reuse, R22, RZ ;  /* 0x0000001603028227 */ /* 0x040fe800078e00ff */
[----:B------:R-:W-:Y:S01]  /*5310*/  IMAD R6, R26, R6, R5 ;  /* 0x000000061a067224 */ /* 0x000fe200078e0205 */
[----:B------:R-:W-:Y:S04]  /*5320*/  @!P0 SHF.R.U32.HI R2, RZ, R23, R2 ;  /* 0x00000017ff028219 */ /* 0x000fe80000011602 */
[----:B------:R-:W-:Y:S02]  /*5330*/  @!P0 SEL R0, R3, R2, !P2 ;  /* 0x0000000203008207 */ /* 0x000fe40005000000 */
[----:B------:R-:W-:Y:S02]  /*5340*/  IADD3 R2, PT, PT, -R5, RZ, RZ ;  /* 0x000000ff05027210 */ /* 0x000fe40007ffe1ff */
[----:B------:R-:W-:Y:S01]  /*5350*/  @!P0 IADD3 R8, PT, PT, R15, -R0, RZ ;  /* 0x800000000f088210 */ /* 0x000fe20007ffe0ff */
[----:B------:R-:W-:Y:S02]  /*5360*/  @!P0 IMAD R0, R7, R6, R0 ;  /* 0x0000000607008224 */ /* 0x000fe400078e0200 */
[----:B------:R-:W-:Y:S02]  /*5370*/  IMAD R29, R24, R2, R29 ;  /* 0x00000002181d7224 */ /* 0x000fe400078e021d */
[----:B------:R-:W-:Y:S02]  /*5380*/  @!P0 IMAD R5, R8, R26, R3 ;  /* 0x0000001a08058224 */ /* 0x000fe400078e0203 */
[----:B------:R-:W-:Y:S04]  /*5390*/  @!P0 IMAD.MOV.U32 R3, RZ, RZ, R0 ;  /* 0x000000ffff038224 */ /* 0x000fe800078e0000 */
[----:B------:R-:W-:Y:S02]  /*53a0*/  IMAD R31, R3, R28, R31 ;  /* 0x0000001c031f7224 */ /* 0x000fe400078e021f */
[----:B------:R-:W-:Y:S07]  /*53b0*/  IMAD R29, R5, R24, R29 ;  /* 0x00000018051d7224 */ /* 0x000fee00078e021d */
.L_x_84:
[----:B-1----:R-:W-:Y:S01]  /*53c0*/  @!P1 ISETP.NE.AND P0, PT, R10, 0x1, PT ;  /* 0x000000010a00980c */ /* 0x002fe20003f05270 */
[----:B------:R-:W-:Y:S01]  /*53d0*/  @!P1 IMAD.HI.U32 R3, R29, R11, RZ ;  /* 0x0000000b1d039227 */ /* 0x000fe200078e00ff */
[----:B------:R-:W-:Y:S01]  /*53e0*/  R2UR UR42, R21 ;  /* 0x00000000152a72ca */ /* 0x000fe200000e0000 */
[----:B------:R-:W-:Y:S01]  /*53f0*/  BSSY.RECONVERGENT B6, `(.L_x_85) ;  /* 0x0000031000067945 */ /* 0x000fe20003800200 */
[----:B------:R-:W-:Y:S01]  /*5400*/  R2UR UR41, R20 ;  /* 0x00000000142972ca */ /* 0x000fe200000e0000 */
[----:B------:R-:W-:Y:S01]  /*5410*/  @!P1 IMAD.HI.U32 R0, R31, R12, RZ ;  /* 0x0000000c1f009227 */ /* 0x000fe200078e00ff */
[----:B------:R-:W-:Y:S02]  /*5420*/  @!P1 SHF.R.U32.HI R2, RZ, R14, R3 ;  /* 0x0000000eff029219 */ /* 0x000fe40000011603 */
[----:B------:R-:W-:Y:S01]  /*5430*/  @!P1 ISETP.NE.AND P2, PT, R9, 0x1, PT ;  /* 0x000000010900980c */ /* 0x000fe20003f45270 */
[----:B------:R-:W-:Y:S01]  /*5440*/  VIADD R75, R75, 0x1 ;  /* 0x000000014b4b7836 */ /* 0x000fe20000000000 */
[----:B------:R-:W-:Y:S02]  /*5450*/  @!P1 SEL R2, R29, R2, !P0 ;  /* 0x000000021d029207 */ /* 0x000fe40004000000 */
[----:B------:R-:W-:Y:S02]  /*5460*/  @!P1 SHF.R.U32.HI R0, RZ, R13, R0 ;  /* 0x0000000dff009219 */ /* 0x000fe40000011600 */
[----:B------:R-:W-:Y:S01]  /*5470*/  LOP3.LUT P0, RZ, R66, 0x1b0, RZ, 0xc0, !PT ;  /* 0x000001b042ff7812 */ /* 0x000fe2000780c0ff */
[----:B------:R-:W-:Y:S01]  /*5480*/  USHF.L.U32 UR42, UR42, 0x6, URZ ;  /* 0x000000062a2a7899 */ /* 0x000fe200080006ff */
[----:B------:R-:W-:Y:S01]  /*5490*/  @!P1 SEL R3, R31, R0, !P2 ;  /* 0x000000001f039207 */ /* 0x000fe20005000000 */
[----:B------:R-:W-:Y:S01]  /*54a0*/  USHF.L.U32 UR41, UR41, 0x7, URZ ;  /* 0x0000000729297899 */ /* 0x000fe200080006ff */
[----:B------:R-:W-:Y:S03]  /*54b0*/  @P4 SHF.R.U32.HI R67, RZ, 0x10, R17 ;  /* 0x00000010ff434819 */ /* 0x000fe60000011611 */
[----:B------:R-:W-:Y:S02]  /*54c0*/  @!P1 IMAD.IADD R0, R2, 0x1, -R3 ;  /* 0x0000000102009824 */ /* 0x000fe400078e0a03 */
[----:B------:R-:W-:Y:S02]  /*54d0*/  @!P1 IMAD.IADD R2, R3, 0x1, -R2 ;  /* 0x0000000103029824 */ /* 0x000fe400078e0a02 */
[----:B------:R-:W-:Y:S02]  /*54e0*/  @!P1 IMAD R31, R0, R9, R31 ;  /* 0x00000009001f9224 */ /* 0x000fe400078e021f */
[----:B------:R-:W-:Y:S01]  /*54f0*/  @!P1 IMAD R29, R2, R10, R29 ;  /* 0x0000000a021d9224 */ /* 0x000fe200078e021d */
[----:B------:R-:W-:Y:S06]  /*5500*/  @!P0 BRA `(.L_x_86) ;  /* 0x00000000007c8947 */ /* 0x000fec0003800000 */
[----:B------:R-:W1:Y:S01]  /*5510*/  LDCU.64 UR8, c[0x4][0x80] ;  /* 0x01001000ff0877ac */ /* 0x000e620008000a00 */
[----:B------:R-:W-:Y:S01]  /*5520*/  MOV R2, 0x0 ;  /* 0x0000000000027802 */ /* 0x000fe20000000f00 */
[----:B------:R-:W-:Y:S02]  /*5530*/  HFMA2 R12, -RZ, RZ, 0, 5.9604644775390625e-08 ;  /* 0x00000001ff0c7431 */ /* 0x000fe400000001ff */
[----:B------:R-:W-:Y:S01]  /*5540*/  IMAD.MOV.U32 R8, RZ, RZ, 0x70 ;  /* 0x00000070ff087424 */ /* 0x000fe200078e00ff */
[----:B------:R2:W3:Y:S01]  /*5550*/  LDC.64 R14, c[0x4][R2] ;  /* 0x01000000020e7b82 */ /* 0x0004e20000000a00 */
[----:B------:R-:W4:Y:S01]  /*5560*/  LDCU.64 UR6, c[0x4][0x88] ;  /* 0x01001100ff0677ac */ /* 0x000f220008000a00 */
[----:B------:R-:W-:Y:S01]  /*5570*/  IMAD.MOV.U32 R13, RZ, RZ, RZ ;  /* 0x000000ffff0d7224 */ /* 0x000fe200078e00ff */
[----:B------:R-:W2:Y:S01]  /*5580*/  LDCU.64 UR4, c[0x4][0x8] ;  /* 0x01000100ff0477ac */ /* 0x000ea20008000a00 */
[----:B-1----:R-:W-:Y:S01]  /*5590*/  MOV R5, UR9 ;  /* 0x0000000900057c02 */ /* 0x002fe20008000f00 */
[----:B------:R-:W-:Y:S01]  /*55a0*/  IMAD.U32 R4, RZ, RZ, UR8 ;  /* 0x00000008ff047e24 */ /* 0x000fe2000f8e00ff */
[----:B----4-:R-:W-:Y:S01]  /*55b0*/  MOV R7, UR7 ;  /* 0x0000000700077c02 */ /* 0x010fe20008000f00 */
[----:B------:R-:W-:Y:S01]  /*55c0*/  IMAD.U32 R6, RZ, RZ, UR6 ;  /* 0x00000006ff067e24 */ /* 0x000fe2000f8e00ff */
[----:B--2---:R-:W-:Y:S01]  /*55d0*/  MOV R11, UR5 ;  /* 0x00000005000b7c02 */ /* 0x004fe20008000f00 */
[----:B------:R-:W-:Y:S02]  /*55e0*/  IMAD.U32 R10, RZ, RZ, UR4 ;  /* 0x00000004ff0a7e24 */ /* 0x000fe4000f8e00ff */
[----:B------:R-:W-:Y:S07]  /*55f0*/  LEPC R20, `(.L_x_87) ;  /* 0x000000001014794e */ /* 0x000fee0000000000 */
[----:B---3-5:R-:W-:Y:S05]  /*5600*/  CALL.ABS.NOINC R14 ;  /* 0x000000000e007343 */ /* 0x028fea0003c00000 */
.L_x_87:
[----:B------:R-:W1:Y:S01]  /*5610*/  LDCU.64 UR8, c[0x4][0x80] ;  /* 0x01001000ff0877ac */ /* 0x000e620008000a00 */
[----:B------:R-:W2:Y:S01]  /*5620*/  LDC.64 R2, c[0x4][R2] ;  /* 0x0100000002027b82 */ /* 0x000ea20000000a00 */
[----:B------:R-:W-:Y:S02]  /*5630*/  HFMA2 R12, -RZ, RZ, 0, 5.9604644775390625e-08 ;  /* 0x00000001ff0c7431 */ /* 0x000fe400000001ff */
[----:B------:R-:W-:Y:S02]  /*5640*/  IMAD.MOV.U32 R8, RZ, RZ, 0x70 ;  /* 0x00000070ff087424 */ /* 0x000fe400078e00ff */
[----:B------:R-:W-:Y:S01]  /*5650*/  IMAD.MOV.U32 R13, RZ, RZ, RZ ;  /* 0x000000ffff0d7224 */ /* 0x000fe200078e00ff */
[----:B------:R-:W3:Y:S01]  /*5660*/  LDCU.64 UR6, c[0x4][0x88] ;  /* 0x01001100ff0677ac */ /* 0x000ee20008000a00 */
[----:B------:R-:W4:Y:S01]  /*5670*/  LDCU.64 UR4, c[0x4][0x8] ;  /* 0x01000100ff0477ac */ /* 0x000f220008000a00 */
[----:B-1----:R-:W-:Y:S02]  /*5680*/  MOV R4, UR8 ;  /* 0x0000000800047c02 */ /* 0x002fe40008000f00 */
[----:B------:R-:W-:Y:S02]  /*5690*/  MOV R5, UR9 ;  /* 0x0000000900057c02 */ /* 0x000fe40008000f00 */
[----:B---3--:R-:W-:Y:S01]  /*56a0*/  MOV R7, UR7 ;  /* 0x0000000700077c02 */ /* 0x008fe20008000f00 */
[----:B------:R-:W-:Y:S01]  /*56b0*/  IMAD.U32 R6, RZ, RZ, UR6 ;  /* 0x00000006ff067e24 */ /* 0x000fe2000f8e00ff */
[----:B----4-:R-:W-:Y:S01]  /*56c0*/  MOV R11, UR5 ;  /* 0x00000005000b7c02 */ /* 0x010fe20008000f00 */
[----:B------:R-:W-:Y:S02]  /*56d0*/  IMAD.U32 R10, RZ, RZ, UR4 ;  /* 0x00000004ff0a7e24 */ /* 0x000fe4000f8e00ff */
[----:B------:R-:W-:Y:S07]  /*56e0*/  LEPC R20, `(.L_x_86) ;  /* 0x000000001014794e */ /* 0x000fee0000000000 */
[----:B--2---:R-:W-:Y:S05]  /*56f0*/  CALL.ABS.NOINC R2 ;  /* 0x0000000002007343 */ /* 0x004fea0003c00000 */
.L_x_86:
[----:B------:R-:W-:Y:S05]  /*5700*/  BSYNC.RECONVERGENT B6 ;  /* 0x0000000000067941 */ /* 0x000fea0003800200 */
.L_x_85:
[----:B------:R-:W-:Y:S01]  /*5710*/  ISETP.NE.U32.AND P4, PT, R54, RZ, PT ;  /* 0x000000ff3600720c */ /* 0x000fe20003f85070 */
[----:B------:R-:W-:Y:S01]  /*5720*/  UISETP.NE.AND UP2, UPT, UR50, URZ, UPT ;  /* 0x000000ff3200728c */ /* 0x000fe2000bf45270 */
[----:B------:R-:W-:Y:S01]  /*5730*/  ISETP.NE.U32.AND P2, PT, RZ, UR38, PT ;  /* 0x00000026ff007c0c */ /* 0x000fe2000bf45070 */
[----:B------:R-:W-:Y:S01]  /*5740*/  UISETP.NE.U32.AND UP1, UPT, UR44, URZ, UPT ;  /* 0x000000ff2c00728c */ /* 0x000fe2000bf25070 */
[----:B------:R-:W-:Y:S01]  /*5750*/  ISETP.NE.AND.EX P4, PT, R55, RZ, PT, P4 ;  /* 0x000000ff3700720c */ /* 0x000fe20003f85340 */
[----:B------:R-:W-:Y:S01]  /*5760*/  UPLOP3.LUT UP0, UPT, UPT, UPT, UPT, 0x40, 0x4 ;  /* 0x000000000004789c */ /* 0x000fe20003f0e870 */
[----:B------:R-:W-:Y:S01]  /*5770*/  ISETP.NE.AND.EX P2, PT, RZ, UR39, PT, P2 ;  /* 0x00000027ff007c0c */ /* 0x000fe2000bf45320 */
[----:B------:R-:W-:Y:S01]  /*5780*/  UISETP.NE.AND.EX UP1, UPT, UR45, URZ, UPT, UP1 ;  /* 0x000000ff2d00728c */ /* 0x000fe2000bf25310 */
[----:B------:R-:W-:Y:S04]  /*5790*/  PLOP3.LUT P1, PT, PT, PT, UP2, 0x80, 0x8 ;  /* 0x000000000008781c */ /* 0x000fe80003f2f028 */
[----:B------:R-:W-:Y:S06]  /*57a0*/  @UP2 UPLOP3.LUT UP0, UPT, UPT, UPT, UP1, 0x80, 0x8 ;  /* 0x000000000008289c */ /* 0x000fec0003f0f010 */
[----:B------:R-:W-:Y:S01]  /*57b0*/  PLOP3.LUT P0, PT, PT, PT, UP0, 0x80, 0x8 ;  /* 0x000000000008781c */ /* 0x000fe20003f0f008 */
[----:B------:R-:W-:Y:S01]  /*57c0*/  @!UPT UIADD3 URZ, UPT, UPT, URZ, URZ, URZ ;  /* 0x000000fffffff290 */ /* 0x000fe2000fffe0ff */
[----:B------:R-:W-:Y:S11]  /*57d0*/  BRA.U !UP1, `(.L_x_88) ;  /* 0x0000000109387547 */ /* 0x000ff6000b800000 */
[----:B------:R-:W-:Y:S01]  /*57e0*/  UISETP.NE.U32.AND UP0, UPT, UR38, URZ, UPT ;  /* 0x000000ff2600728c */ /* 0x000fe2000bf05070 */
[----:B------:R-:W-:Y:S02]  /*57f0*/  HFMA2 R0, -RZ, RZ, 0, 5.9604644775390625e-08 ;  /* 0x00000001ff007431 */ /* 0x000fe400000001ff */
[----:B------:R-:W-:Y:S01]  /*5800*/  IMAD.MOV.U32 R59, RZ, RZ, 0x1 ;  /* 0x00000001ff3b7424 */ /* 0x000fe200078e00ff */
[----:B------:R-:W-:Y:S06]  /*5810*/  UISETP.NE.AND.EX UP0, UPT, UR39, URZ, UPT, UP0 ;  /* 0x000000ff2700728c */ /* 0x000fec000bf05300 */
[----:B------:R-:W-:Y:S05]  /*5820*/  PLOP3.LUT P3, PT, PT, PT, UP0, 0x80, 0x8 ;  /* 0x000000000008781c */ /* 0x000fea0003f6f008 */
[----:B------:R-:W1:Y:S01]  /*5830*/  @UP0 LDCU.64 UR6, c[0x0][0x888] ;  /* 0x00011100ff0607ac */ /* 0x000e620008000a00 */
[----:B------:R-:W-:Y:S07]  /*5840*/  @UP0 UIMAD UR4, UR36, UR44, URZ ;  /* 0x0000002c240402a4 */ /* 0x000fee000f8e02ff */
[----:B------:R-:W-:Y:S01]  /*5850*/  @!P3 PRMT R59, R0, 0x7610, R59 ;  /* 0x00007610003bb816 */ /* 0x000fe2000000003b */
[----:B-1----:R-:W-:Y:S03]  /*5860*/  @UP0 UIMAD.WIDE UR6, UR4, 0x4, UR6 ;  /* 0x00000004040608a5 */ /* 0x002fe6000f8e0206 */
[----:B------:R-:W1:Y:S03]  /*5870*/  @!UP0 LDCU UR4, c[0x0][0x880] ;  /* 0x00011000ff0487ac */ /* 0x000e660008000800 */
[----:B------:R-:W-:Y:S01]  /*5880*/  IMAD.U32 R2, RZ, RZ, UR6 ;  /* 0x00000006ff027e24 */ /* 0x000fe2000f8e00ff */
[----:B------:R-:W-:Y:S05]  /*5890*/  MOV R3, UR7 ;  /* 0x0000000700037c02 */ /* 0x000fea0008000f00 */
[----:B-----5:R2:W5:Y:S02]  /*58a0*/  @P3 LDG.E R35, desc[UR46][R2.64] ;  /* 0x0000002e02233981 */ /* 0x020564000c1e1900 */
[----:B-12---:R-:W-:Y:S02]  /*58b0*/  @!P3 IMAD.U32 R35, RZ, RZ, UR4 ;  /* 0x00000004ff23be24 */ /* 0x006fe4000f8e00ff */
.L_x_88:
[----:B------:R-:W-:Y:S05]  /*58c0*/  @!P4 BRA `(.L_x_89) ;  /* 0x000000000020c947 */ /* 0x000fea0003800000 */
[----:B------:R-:W-:Y:S04]  /*58d0*/  ISETP.NE.U32.AND P3, PT, R52, RZ, PT ;  /* 0x000000ff3400720c */ /* 0x000fe80003f65070 */
[----:B------:R-:W-:Y:S11]  /*58e0*/  ISETP.NE.AND.EX P3, PT, R53, RZ, PT, P3 ;  /* 0x000000ff3500720c */ /* 0x000ff60003f65330 */
[----:B------:R-:W-:Y:S02]  /*58f0*/  @!UPT UIADD3 URZ, UPT, UPT, URZ, URZ, URZ ;  /* 0x000000fffffff290 */ /* 0x000fe4000fffe0ff */
[----:B------:R-:W1:Y:S01]  /*5900*/  @P3 LDC.64 R2, c[0x0][0x8a8] ;  /* 0x00022a00ff023b82 */ /* 0x000e620000000a00 */
[----:B------:R-:W-:Y:S04]  /*5910*/  @P3 IMAD R0, R54, UR36, RZ ;  /* 0x0000002436003c24 */ /* 0x000fe8000f8e02ff */
[----:B-1----:R-:W-:Y:S05]  /*5920*/  @P3 IMAD.WIDE R2, R0, 0x4, R2 ;  /* 0x0000000400023825 */ /* 0x002fea00078e0202 */
[----:B-----5:R1:W5:Y:S02]  /*5930*/  @P3 LDG.E R33, desc[UR46][R2.64] ;  /* 0x0000002e02213981 */ /* 0x020364000c1e1900 */
[----:B-1----:R-:W2:Y:S02]  /*5940*/  @!P3 LDC R33, c[0x0][0x8a0] ;  /* 0x00022800ff21bb82 */ /* 0x002ea40000000800 */
.L_x_89:
[----:B-----5:R-:W-:Y:S01]  /*5950*/  FSETP.NEU.AND P3, PT, R35, RZ, PT ;  /* 0x000000ff2300720b */ /* 0x020fe20003f6d000 */
[----:B------:R-:W-:Y:S01]  /*5960*/  IMAD.SHL.U32 R80, R64, 0x2, RZ ;  /* 0x0000000240507824 */ /* 0x000fe200078e00ff */
[----:B------:R-:W-:Y:S01]  /*5970*/  SEL R7, RZ, 0xffffffff, P2 ;  /* 0xffffffffff077807 */ /* 0x000fe20001000000 */
[----:B------:R-:W-:Y:S01]  /*5980*/  BSSY B1, `(.L_x_90) ;  /* 0x0000036000017945 */ /* 0x000fe20003800000 */
[----:B------:R-:W-:Y:S01]  /*5990*/  @P1 LOP3.LUT P2, RZ, R59, 0xff, RZ, 0xc0, !PT ;  /* 0x000000ff3bff1812 */ /* 0x000fe2000784c0ff */
[----:B------:R-:W-:Y:S01]  /*59a0*/  VIADD R78, R80, UR48 ;  /* 0x00000030504e7c36 */ /* 0x000fe20008000000 */
[----:B------:R-:W-:Y:S01]  /*59b0*/  @P1 SEL R2, RZ, 0xffffffff, P3 ;  /* 0xffffffffff021807 */ /* 0x000fe20001800000 */
[----:B------:R-:W-:Y:S01]  /*59c0*/  IMAD.MOV.U32 R81, RZ, RZ, 0x1 ;  /* 0x00000001ff517424 */ /* 0x000fe200078e00ff */
[----:B------:R-:W-:Y:S01]  /*59d0*/  LOP3.LUT R70, R70, 0x1, RZ, 0x3c, !PT ;  /* 0x0000000146467812 */ /* 0x000fe200078e3cff */
[----:B------:R-:W-:Y:S01]  /*59e0*/  IMAD.MOV.U32 R39, RZ, RZ, RZ ;  /* 0x000000ffff277224 */ /* 0x000fe200078e00ff */
[----:B------:R-:W-:Y:S02]  /*59f0*/  @P0 SEL R2, R7, R2, !P2 ;  /* 0x0000000207020207 */ /* 0x000fe40005000000 */
[----:B------:R-:W-:Y:S02]  /*5a00*/  CS2R R50, SRZ ;  /* 0x0000000000327805 */ /* 0x000fe4000001ff00 */
[----:B------:R-:W-:Y:S02]  /*5a10*/  LEA R79, R30, UR48, 0x3 ;  /* 0x000000301e4f7c11 */ /* 0x000fe4000f8e18ff */
[----:B------:R-:W-:Y:S02]  /*5a20*/  CS2R R48, SRZ ;  /* 0x0000000000307805 */ /* 0x000fe4000001ff00 */
[----:B------:R-:W-:Y:S02]  /*5a30*/  @P1 LOP3.LUT R2, R2, 0x1, RZ, 0xc0, !PT ;  /* 0x0000000102021812 */ /* 0x000fe400078ec0ff */
[----:B------:R-:W-:Y:S02]  /*5a40*/  CS2R R42, SRZ ;  /* 0x00000000002a7805 */ /* 0x000fe4000001ff00 */
[----:B------:R-:W-:Y:S02]  /*5a50*/  SHF.L.U32 R0, R69, 0x1f, RZ ;  /* 0x0000001f45007819 */ /* 0x000fe400000006ff */
[----:B------:R-:W-:Y:S02]  /*5a60*/  CS2R R40, SRZ ;  /* 0x0000000000287805 */ /* 0x000fe4000001ff00 */
[----:B------:R-:W-:Y:S01]  /*5a70*/  ISETP.NE.U32.OR P5, PT, R2, 0x1, !P1 ;  /* 0x000000010200780c */ /* 0x000fe20004fa5470 */
[----:B------:R-:W-:Y:S01]  /*5a80*/  IMAD.IADD R77, R71, 0x1, R78 ;  /* 0x00000001474d7824 */ /* 0x000fe200078e024e */
[----:B------:R-:W-:Y:S02]  /*5a90*/  PLOP3.LUT P2, PT, PT, PT, UP1, 0x80, 0x8 ;  /* 0x000000000008781c */ /* 0x000fe40003f4f018 */
[----:B------:R-:W-:Y:S02]  /*5aa0*/  LEA.HI R5, R30, R30, RZ, 0x1 ;  /* 0x0000001e1e057211 */ /* 0x000fe400078f08ff */
[----:B------:R-:W-:Y:S02]  /*5ab0*/  LOP3.LUT P4, R74, R59, 0xff, RZ, 0xc0, !PT ;  /* 0x000000ff3b4a7812 */ /* 0x000fe4000788c0ff */
[----:B------:R-:W-:Y:S01]  /*5ac0*/  SEL R2, RZ, 0xffffffff, P3 ;  /* 0xffffffffff027807 */ /* 0x000fe20001800000 */
[C---:B------:R-:W-:Y:S01]  /*5ad0*/  IMAD.SHL.U32 R3, R5.reuse, 0x40, RZ ;  /* 0x0000004005037824 */ /* 0x040fe200078e00ff */
[----:B------:R-:W-:Y:S02]  /*5ae0*/  LOP3.LUT R5, R5, 0xffe, RZ, 0xc0, !PT ;  /* 0x00000ffe05057812 */ /* 0x000fe400078ec0ff */
[----:B------:R-:W-:Y:S02]  /*5af0*/  P2R R76, PR, RZ, 0x20 ;  /* 0x00000020ff4c7803 */ /* 0x000fe40000000000 */
[----:B------:R-:W-:Y:S01]  /*5b00*/  @P5 SHF.L.U32 R4, R70, 0x1f, RZ ;  /* 0x0000001f46045819 */ /* 0x000fe200000006ff */
[----:B------:R-:W-:Y:S01]  /*5b10*/  IMAD.IADD R34, R30, 0x1, -R5 ;  /* 0x000000011e227824 */ /* 0x000fe200078e0a05 */
[----:B------:R-:W-:Y:S02]  /*5b20*/  @P2 SEL R2, R7, R2, !P4 ;  /* 0x0000000207022207 */ /* 0x000fe40006000000 */
[----:B------:R-:W1:Y:S01]  /*5b30*/  @P5 SYNCS.PHASECHK.TRANS64.TRYWAIT P1, [UR48+0x40], R4 ;  /* 0x00004004ff0055a7 */ /* 0x000e620008021130 */
[----:B------:R-:W-:Y:S02]  /*5b40*/  LOP3.LUT R3, R3, 0xffffff80, RZ, 0xc0, !PT ;  /* 0xffffff8003037812 */ /* 0x000fe400078ec0ff */
[----:B------:R-:W-:Y:S03]  /*5b50*/  LOP3.LUT R2, R2, 0x1, RZ, 0xc0, !PT ;  /* 0x0000000102027812 */ /* 0x000fe600078ec0ff */
[----:B------:R-:W-:Y:S01]  /*5b60*/  IMAD.IADD R3, R32, 0x1, R3 ;  /* 0x0000000120037824 */ /* 0x000fe200078e0203 */
[----:B------:R-:W-:Y:S03]  /*5b70*/  ISETP.NE.U32.AND P2, PT, R2, 0x1, PT ;  /* 0x000000010200780c */ /* 0x000fe60003f45070 */
[----:B------:R-:W-:Y:S01]  /*5b80*/  IMAD R34, R34, 0x100000, R3 ;  /* 0x0010000022227824 */ /* 0x000fe200078e0203 */
[----:B------:R-:W-:Y:S01]  /*5b90*/  P2R R82, PR, RZ, 0x4 ;  /* 0x00000004ff527803 */ /* 0x000fe20000000000 */
[----:B------:R3:W4:Y:S01]  /*5ba0*/  SYNCS.PHASECHK.TRANS64.TRYWAIT P0, [R79+URZ+0xb0], R0 ;  /* 0x0000b0004f0075a7 */ /* 0x00072200080011ff */
[----:B-1----:R-:W-:Y:S01]  /*5bb0*/  @P5 SEL R81, RZ, 0x1, !P1 ;  /* 0x00000001ff515807 */ /* 0x002fe20004800000 */
[----:B---3--:R-:W-:Y:S06]  /*5bc0*/  @!P5 BRA `(.L_x_91) ;  /* 0x000000000044d947 */ /* 0x008fec0003800000 */
[----:B------:R-:W-:Y:S01]  /*5bd0*/  IMAD.MOV.U32 R50, RZ, RZ, RZ ;  /* 0x000000ffff327224 */ /* 0x000fe200078e00ff */
[----:B------:R-:W-:Y:S01]  /*5be0*/  ISETP.NE.AND P1, PT, R81, RZ, PT ;  /* 0x000000ff5100720c */ /* 0x000fe20003f25270 */
[----:B------:R-:W-:Y:S01]  /*5bf0*/  BSSY B0, `(.L_x_92) ;  /* 0x0000008000007945 */ /* 0x000fe20003800000 */
[----:B------:R-:W-:Y:S02]  /*5c00*/  CS2R R42, SRZ ;  /* 0x00000000002a7805 */ /* 0x000fe4000001ff00 */
[----:B------:R-:W-:Y:S02]  /*5c10*/  CS2R R40, SRZ ;  /* 0x0000000000287805 */ /* 0x000fe4000001ff00 */
[----:B------:R-:W-:Y:S07]  /*5c20*/  CS2R R48, SRZ ;  /* 0x0000000000307805 */ /* 0x000fee000001ff00 */
[----:B------:R-:W-:Y:S05]  /*5c30*/  @P1 BRA `(.L_x_93) ;  /* 0x00000000000c1947 */ /* 0x000fea0003800000 */
[----:B------:R-:W-:Y:S04]  /*5c40*/  SHF.L.U32 R3, R70, 0x1f, RZ ;  /* 0x0000001f46037819 */ /* 0x000fe800000006ff */
[----:B------:R-:W1:Y:S02]  /*5c50*/  SYNCS.PHASECHK.TRANS64.TRYWAIT P1, [UR48+0x40], R3 ;  /* 0x00004003ff0075a7 */ /* 0x000e640008021130 */
[----:B-1----:R-:W-:Y:S05]  /*5c60*/  @!P1 BRA `(.L_x_94) ;  /* 0x0000002c009c9947 */ /* 0x002fea0003800000 */
.L_x_93:
[----:B------:R-:W-:Y:S05]  /*5c70*/  BSYNC B0 ;  /* 0x0000000000007941 */ /* 0x000fea0003800000 */
.L_x_92:
[----:B------:R-:W-:Y:S01]  /*5c80*/  ISETP.NE.AND P1, PT, R82, RZ, PT ;  /* 0x000000ff5200720c */ /* 0x000fe20003f25270 */
[----:B------:R-:W-:Y:S11]  /*5c90*/  HFMA2 R39, -RZ, RZ, 0, 5.9604644775390625e-08 ;  /* 0x00000001ff277431 */ /* 0x000ff600000001ff */
[----:B------:R-:W-:Y:S01]  /*5ca0*/  @!UPT UIADD3 URZ, UPT, UPT, URZ, URZ, URZ ;  /* 0x000000fffffff290 */ /* 0x000fe2000fffe0ff */
[----:B------:R-:W-:Y:S05]  /*5cb0*/  @P1 WARPSYNC.ALL ;  /* 0x0000000000001948 */ /* 0x000fea0003800000 */
[----:B------:R3:W1:Y:S04]  /*5cc0*/  @P1 LDSM.16.M88.4 R40, [R80+UR48+0x200] ;  /* 0x000200305028183b */ /* 0x0006680008000200 */
[----:B------:R3:W1:Y:S02]  /*5cd0*/  @P1 LDSM.16.M88.4 R48, [R77+0x200] ;  /* 0x000200004d30183b */ /* 0x0006640000000200 */
.L_x_91:
[----:B------:R-:W-:Y:S05]  /*5ce0*/  BSYNC B1 ;  /* 0x0000000000017941 */ /* 0x000fea0003800000 */
.L_x_90:
[----:B-1----:R-:W-:Y:S04]  /*5cf0*/  SHF.R.U32.HI R2, RZ, 0x15, R34 ;  /* 0x00000015ff027819 */ /* 0x002fe80000011622 */
[----:B------:R-:W-:Y:S01]  /*5d00*/  LOP3.LUT P1, RZ, R2, 0x3, R65, 0x48, !PT ;  /* 0x0000000302ff7812 */ /* 0x000fe20007824841 */
[----:B------:R-:W-:Y:S01]  /*5d10*/  @!UPT UIADD3 URZ, UPT, UPT, URZ, URZ, URZ ;  /* 0x000000fffffff290 */ /* 0x000fe2000fffe0ff */
[----:B----4-:R-:W-:Y:S11]  /*5d20*/  @P0 BRA `(.L_x_95) ;  /* 0x0000000000080947 */ /* 0x010ff60003800000 */
[----:B------:R-:W1:Y:S02]  /*5d30*/  SYNCS.PHASECHK.TRANS64.TRYWAIT P0, [R79+URZ+0xb0], R0 ;  /* 0x0000b0004f0075a7 */ /* 0x000e6400080011ff */
[----:B-1----:R-:W-:Y:S05]  /*5d40*/  @!P0 BRA `(.L_x_96) ;  /* 0x0000002c007c8947 */ /* 0x002fea0003800000 */
.L_x_95:
[----:B------:R-:W-:Y:S05]  /*5d50*/  @!P1 BRA `(.L_x_97) ;  /* 0x0000000000409947 */ /* 0x000fea0003800000 */
[----:B------:R-:W4:Y:S01]  /*5d60*/  LDCU.64 UR8, c[0x4][0x70] ;  /* 0x01000e00ff0877ac */ /* 0x000f220008000a00 */
[----:B------:R-:W-:Y:S01]  /*5d70*/  MOV R3, 0x0 ;  /* 0x0000000000037802 */ /* 0x000fe20000000f00 */
[----:B------:R-:W-:Y:S02]  /*5d80*/  HFMA2 R12, -RZ, RZ, 0, 5.9604644775390625e-08 ;  /* 0x00000001ff0c7431 */ /* 0x000fe400000001ff */
[----:B------:R-:W-:Y:S02]  /*5d90*/  IMAD.MOV.U32 R8, RZ, RZ, 0x192 ;  /* 0x00000192ff087424 */ /* 0x000fe400078e00ff */
[----:B------:R-:W-:Y:S01]  /*5da0*/  IMAD.MOV.U32 R13, RZ, RZ, RZ ;  /* 0x000000ffff0d7224 */ /* 0x000fe200078e00ff */
[----:B------:R-:W5:Y:S01]  /*5db0*/  LDCU.64 UR6, c[0x4][0x78] ;  /* 0x01000f00ff0677ac */ /* 0x000f620008000a00 */
[----:B------:R-:W1:Y:S01]  /*5dc0*/  LDC.64 R2, c[0x4][R3] ;  /* 0x0100000003027b82 */ /* 0x000e620000000a00 */
[----:B------:R-:W2:Y:S01]  /*5dd0*/  LDCU.64 UR4, c[0x4][0x10] ;  /* 0x01000200ff0477ac */ /* 0x000ea20008000a00 */
[----:B----4-:R-:W-:Y:S01]  /*5de0*/  MOV R5, UR9 ;  /* 0x0000000900057c02 */ /* 0x010fe20008000f00 */
[----:B------:R-:W-:Y:S01]  /*5df0*/  IMAD.U32 R4, RZ, RZ, UR8 ;  /* 0x00000008ff047e24 */ /* 0x000fe2000f8e00ff */
[----:B-----5:R-:W-:Y:S01]  /*5e00*/  MOV R7, UR7 ;  /* 0x0000000700077c02 */ /* 0x020fe20008000f00 */
[----:B------:R-:W-:Y:S01]  /*5e10*/  IMAD.U32 R6, RZ, RZ, UR6 ;  /* 0x00000006ff067e24 */ /* 0x000fe2000f8e00ff */
[----:B--2---:R-:W-:Y:S01]  /*5e20*/  MOV R11, UR5 ;  /* 0x00000005000b7c02 */ /* 0x004fe20008000f00 */
[----:B------:R-:W-:Y:S02]  /*5e30*/  IMAD.U32 R10, RZ, RZ, UR4 ;  /* 0x00000004ff0a7e24 */ /* 0x000fe4000f8e00ff */
[----:B------:R-:W-:Y:S07]  /*5e40*/  LEPC R20, `(.L_x_97) ;  /* 0x000000001014794e */ /* 0x000fee0000000000 */
[----:B-1-3--:R-:W-:Y:S05]  /*5e50*/  CALL.ABS.NOINC R2 ;  /* 0x0000000002007343 */ /* 0x00afea0003c00000 */
.L_x_97:
[----:B------:R-:W-:Y:S05]  /*5e60*/  WARPSYNC.ALL ;  /* 0x0000000000007948 */ /* 0x000fea0003800000 */
[----:B------:R-:W-:Y:S01]  /*5e70*/  R2UR UR4, R34 ;  /* 0x00000000220472ca */ /* 0x000fe200000e0000 */
[--C-:B------:R-:W-:Y:S01]  /*5e80*/  HADD2.F32 R20, -RZ, R40.reuse.H0_H0 ;  /* 0x20000028ff147230 */ /* 0x100fe20000004100 */
[----:B------:R-:W-:Y:S01]  /*5e90*/  ISETP.NE.AND P0, PT, R72, RZ, PT ;  /* 0x000000ff4800720c */ /* 0x000fe20003f05270 */
[----:B------:R-:W-:Y:S01]  /*5ea0*/  HADD2.F32 R21, -RZ, R40.H1_H1 ;  /* 0x30000028ff157230 */ /* 0x000fe20000004100 */
[----:B------:R-:W-:Y:S01]  /*5eb0*/  BSSY.RECONVERGENT B0, `(.L_x_98) ;  /* 0x000004c000007945 */ /* 0x000fe20003800200 */
[----:B------:R-:W-:Y:S02]  /*5ec0*/  HADD2.F32 R36, -RZ, R41.H1_H1 ;  /* 0x30000029ff247230 */ /* 0x000fe40000004100 */
[----:B------:R-:W-:Y:S02]  /*5ed0*/  HADD2.F32 R37, -RZ, R43.H0_H0 ;  /* 0x2000002bff257230 */ /* 0x000fe40000004100 */
[----:B------:R-:W-:Y:S04]  /*5ee0*/  HADD2.F32 R38, -RZ, R51.H1_H1 ;  /* 0x30000033ff267230 */ /* 0x000fe80000004100 */
[----:B------:R-:W1:Y:S02]  /*5ef0*/  LDTM.16dp256bit.x4 R4, tmem[UR4] ;  /* 0x00000004000479ee */ /* 0x000e640008120000 */
[C---:B-12---:R-:W-:Y:S01]  /*5f00*/  FMUL R0, R33.reuse, R4 ;  /* 0x0000000421007220 */ /* 0x046fe20000400000 */
[C---:B------:R-:W-:Y:S01]  /*5f10*/  FMUL R2, R33.reuse, R5 ;  /* 0x0000000521027220 */ /* 0x040fe20000400000 */
[C---:B------:R-:W-:Y:S01]  /*5f20*/  FMUL R3, R33.reuse, R6 ;  /* 0x0000000621037220 */ /* 0x040fe20000400000 */
[----:B------:R-:W-:Y:S01]  /*5f30*/  FMUL R7, R33, R7 ;  /* 0x0000000721077220 */ /* 0x000fe20000400000 */
[C---:B------:R-:W-:Y:S01]  /*5f40*/  FFMA R0, R35.reuse, R20, R0 ;  /* 0x0000001423007223 */ /* 0x040fe20000000000 */
[----:B------:R-:W-:Y:S02]  /*5f50*/  HADD2.F32 R20, -RZ, R41.H0_H0 ;  /* 0x20000029ff147230 */ /* 0x000fe40000004100 */
[----:B------:R-:W-:Y:S01]  /*5f60*/  FFMA R2, R35, R21, R2 ;  /* 0x0000001523027223 */ /* 0x000fe20000000002 */
[--C-:B------:R-:W-:Y:S02]  /*5f70*/  HADD2.F32 R21, -RZ, R42.reuse.H0_H0 ;  /* 0x2000002aff157230 */ /* 0x100fe40000004100 */
[C---:B------:R-:W-:Y:S01]  /*5f80*/  FMUL R4, R33.reuse, R8 ;  /* 0x0000000821047220 */ /* 0x040fe20000400000 */
[----:B------:R-:W-:Y:S01]  /*5f90*/  FMUL R5, R33, R9 ;  /* 0x0000000921057220 */ /* 0x000fe20000400000 */
[C---:B------:R-:W-:Y:S01]  /*5fa0*/  FFMA R3, R35.reuse, R20, R3 ;  /* 0x0000001423037223 */ /* 0x040fe20000000003 */
[----:B------:R-:W-:Y:S01]  /*5fb0*/  HADD2.F32 R20, -RZ, R42.H1_H1 ;  /* 0x3000002aff147230 */ /* 0x000fe20000004100 */
[----:B------:R-:W-:Y:S01]  /*5fc0*/  F2FP.F16.F32.PACK_AB R44, R2, R0 ;  /* 0x00000000022c723e */ /* 0x000fe200000000ff */
[C---:B------:R-:W-:Y:S01]  /*5fd0*/  FFMA R7, R35.reuse, R36, R7 ;  /* 0x0000002423077223 */ /* 0x040fe20000000007 */
[----:B------:R-:W-:Y:S01]  /*5fe0*/  FFMA R4, R35, R21, R4 ;  /* 0x0000001523047223 */ /* 0x000fe20000000004 */
[----:B------:R-:W-:Y:S01]  /*5ff0*/  FMUL R6, R33, R10 ;  /* 0x0000000a21067220 */ /* 0x000fe20000400000 */
[----:B------:R-:W-:Y:S02]  /*6000*/  HADD2.F32 R36, -RZ, R43.H1_H1 ;  /* 0x3000002bff247230 */ /* 0x000fe40000004100 */
[----:B------:R-:W-:Y:S01]  /*6010*/  FFMA R5, R35, R20, R5 ;  /* 0x0000001423057223 */ /* 0x000fe20000000005 */
[----:B------:R-:W-:Y:S01]  /*6020*/  FMUL R11, R33, R11 ;  /* 0x0000000b210b7220 */ /* 0x000fe20000400000 */
[----:B------:R-:W-:Y:S01]  /*6030*/  FFMA R6, R35, R37, R6 ;  /* 0x0000002523067223 */ /* 0x000fe20000000006 */
[--C-:B------:R-:W-:Y:S02]  /*6040*/  HADD2.F32 R20, -RZ, R48.reuse.H0_H0 ;  /* 0x20000030ff147230 */ /* 0x100fe40000004100 */
[----:B------:R-:W-:Y:S01]  /*6050*/  FMUL R8, R33, R12 ;  /* 0x0000000c21087220 */ /* 0x000fe20000400000 */
[----:B------:R-:W-:Y:S01]  /*6060*/  FFMA R11, R35, R36, R11 ;  /* 0x00000024230b7223 */ /* 0x000fe2000000000b */
[----:B------:R-:W-:Y:S02]  /*6070*/  HADD2.F32 R36, -RZ, R48.H1_H1 ;  /* 0x30000030ff247230 */ /* 0x000fe40000004100 */
[C---:B------:R-:W-:Y:S01]  /*6080*/  FMUL R9, R33.reuse, R13 ;  /* 0x0000000d21097220 */ /* 0x040fe20000400000 */
[--C-:B------:R-:W-:Y:S02]  /*6090*/  HADD2.F32 R21, -RZ, R49.reuse.H0_H0 ;  /* 0x20000031ff157230 */ /* 0x100fe40000004100 */
[----:B------:R-:W-:Y:S01]  /*60a0*/  FMUL R10, R33, R14 ;  /* 0x0000000e210a7220 */ /* 0x000fe20000400000 */
[C---:B------:R-:W-:Y:S01]  /*60b0*/  FFMA R8, R35.reuse, R20, R8 ;  /* 0x0000001423087223 */ /* 0x040fe20000000008 */
[C---:B------:R-:W-:Y:S01]  /*60c0*/  FFMA R9, R35.reuse, R36, R9 ;  /* 0x0000002423097223 */ /* 0x040fe20000000009 */
[----:B------:R-:W-:Y:S02]  /*60d0*/  HADD2.F32 R20, -RZ, R49.H1_H1 ;  /* 0x30000031ff147230 */ /* 0x000fe40000004100 */
[----:B------:R-:W-:Y:S01]  /*60e0*/  FFMA R10, R35, R21, R10 ;  /* 0x00000015230a7223 */ /* 0x000fe2000000000a */
[C---:B------:R-:W-:Y:S01]  /*60f0*/  FMUL R15, R33.reuse, R15 ;  /* 0x0000000f210f7220 */ /* 0x040fe20000400000 */
[--C-:B------:R-:W-:Y:S02]  /*6100*/  HADD2.F32 R21, -RZ, R50.reuse.H0_H0 ;  /* 0x20000032ff157230 */ /* 0x100fe40000004100 */
[C---:B------:R-:W-:Y:S01]  /*6110*/  FMUL R12, R33.reuse, R16 ;  /* 0x00000010210c7220 */ /* 0x040fe20000400000 */
[----:B------:R-:W-:Y:S02]  /*6120*/  HADD2.F32 R36, -RZ, R50.H1_H1 ;  /* 0x30000032ff247230 */ /* 0x000fe40000004100 */
[C---:B------:R-:W-:Y:S01]  /*6130*/  FMUL R13, R33.reuse, R17 ;  /* 0x00000011210d7220 */ /* 0x040fe20000400000 */
[----:B------:R-:W-:Y:S02]  /*6140*/  HADD2.F32 R37, -RZ, R51.H0_H0 ;  /* 0x20000033ff257230 */ /* 0x000fe40000004100 */
[----:B------:R-:W-:Y:S01]  /*6150*/  FMUL R14, R33, R18 ;  /* 0x00000012210e7220 */ /* 0x000fe20000400000 */
[----:B------:R-:W-:Y:S01]  /*6160*/  FFMA R15, R35, R20, R15 ;  /* 0x00000014230f7223 */ /* 0x000fe2000000000f */
[----:B------:R-:W-:Y:S01]  /*6170*/  FMUL R19, R33, R19 ;  /* 0x0000001321137220 */ /* 0x000fe20000400000 */
[C---:B------:R-:W-:Y:S01]  /*6180*/  FFMA R12, R35.reuse, R21, R12 ;  /* 0x00000015230c7223 */ /* 0x040fe2000000000c */
[C---:B------:R-:W-:Y:S01]  /*6190*/  FFMA R13, R35.reuse, R36, R13 ;  /* 0x00000024230d7223 */ /* 0x040fe2000000000d */
[C---:B------:R-:W-:Y:S01]  /*61a0*/  FFMA R14, R35.reuse, R37, R14 ;  /* 0x00000025230e7223 */ /* 0x040fe2000000000e */
[----:B------:R-:W-:Y:S01]  /*61b0*/  FFMA R19, R35, R38, R19 ;  /* 0x0000002623137223 */ /* 0x000fe20000000013 */
[----:B------:R-:W-:Y:S02]  /*61c0*/  F2FP.F16.F32.PACK_AB R45, R7, R3 ;  /* 0x00000003072d723e */ /* 0x000fe400000000ff */
[----:B------:R-:W-:Y:S02]  /*61d0*/  F2FP.F16.F32.PACK_AB R46, R5, R4 ;  /* 0x00000004052e723e */ /* 0x000fe400000000ff */
[----:B------:R-:W-:Y:S02]  /*61e0*/  F2FP.F16.F32.PACK_AB R47, R11, R6 ;  /* 0x000000060b2f723e */ /* 0x000fe400000000ff */
[----:B------:R-:W-:Y:S02]  /*61f0*/  F2FP.F16.F32.PACK_AB R84, R9, R8 ;  /* 0x000000080954723e */ /* 0x000fe400000000ff */
[----:B------:R-:W-:Y:S01]  /*6200*/  F2FP.F16.F32.PACK_AB R85, R15, R10 ;  /* 0x0000000a0f55723e */ /* 0x000fe200000000ff */
[----:B------:R1:W-:Y:S01]  /*6210*/  STSM.16.M88.4 [R78+0x200], R44 ;  /* 0x0002002c4e007844 */ /* 0x0003e20000000200 */
[----:B------:R-:W-:Y:S02]  /*6220*/  F2FP.F16.F32.PACK_AB R86, R13, R12 ;  /* 0x0000000c0d56723e */ /* 0x000fe400000000ff */
[----:B------:R-:W-:Y:S05]  /*6230*/  F2FP.F16.F32.PACK_AB R87, R19, R14 ;  /* 0x0000000e1357723e */ /* 0x000fea00000000ff */
[----:B------:R1:W-:Y:S01]  /*6240*/  STSM.16.M88.4 [R77+0x200], R84 ;  /* 0x000200544d007844 */ /* 0x0003e20000000200 */
[----:B------:R-:W-:Y:S01]  /*6250*/  @!PT LDS RZ, [RZ] ;  /* 0x00000000fffff984 */ /* 0x000fe20000000800 */
[----:B------:R-:W-:Y:S01]  /*6260*/  @!PT LDS RZ, [RZ] ;  /* 0x00000000fffff984 */ /* 0x000fe20000000800 */
[----:B------:R-:W-:Y:S01]  /*6270*/  @!PT LDS RZ, [RZ] ;  /* 0x00000000fffff984 */ /* 0x000fe20000000800 */
[----:B------:R-:W-:Y:S01]  /*6280*/  @!PT LDS RZ, [RZ] ;  /* 0x00000000fffff984 */ /* 0x000fe20000000800 */
[----:B------:R2:W-:Y:S07]  /*6290*/  MEMBAR.ALL.CTA ;  /* 0x0000000000007992 */ /* 0x0005ee0000008000 */
[----:B--2---:R-:W2:Y:S02]  /*62a0*/  FENCE.VIEW.ASYNC.S ;  /* 0x00000000000073c6 */ /* 0x004ea40000000000 */
[----:B--2---:R-:W-:Y:S06]  /*62b0*/  BAR.SYNC.DEFER_BLOCKING 0x1, 0x80 ;  /* 0x0042000000007b1d */ /* 0x004fec0000010000 */
[----:B------:R-:W-:Y:S05]  /*62c0*/  @P0 BRA `(.L_x_99) ;  /* 0x0000000000280947 */ /* 0x000fea0003800000 */
[----:B------:R-:W-:Y:S02]  /*62d0*/  UIADD3 UR4, UPT, UPT, UR48, 0x200, URZ ;  /* 0x0000020030047890 */ /* 0x000fe4000fffe0ff */
[----:B------:R-:W-:Y:S01]  /*62e0*/  UIADD3 UR6, UP0, UPT, UR52, 0x680, URZ ;  /* 0x0000068034067890 */ /* 0x000fe2000ff1e0ff */
[----:B------:R-:W-:Y:S03]  /*62f0*/  UMOV UR43, UR36 ;  /* 0x00000024002b7c82 */ /* 0x000fe60008000000 */
[----:B------:R-:W-:Y:S01]  /*6300*/  MOV R66, UR4 ;  /* 0x0000000400427c02 */ /* 0x000fe20008000f00 */
[----:B------:R-:W-:Y:S03]  /*6310*/  UIADD3.X UR7, UPT, UPT, URZ, UR53, URZ, UP0, !UPT ;  /* 0x00000035ff077290 */ /* 0x000fe600087fe4ff */
[----:B------:R-:W-:Y:S11]  /*6320*/  R2UR UR40, R66 ;  /* 0x00000000422872ca */ /* 0x000ff600000e0000 */
[----:B------:R-:W-:Y:S02]  /*6330*/  @!UPT UIADD3 URZ, UPT, UPT, URZ, URZ, URZ ;  /* 0x000000fffffff290 */ /* 0x000fe4000fffe0ff */
[----:B------:R2:W-:Y:S01]  /*6340*/  UTMASTG.3D [UR40], [UR6] ;  /* 0x00000028060073b5 */ /* 0x0005e20008010000 */
[----:B------:R0:W-:Y:S01]  /*6350*/  UTMACMDFLUSH ;  /* 0x00000000000079b7 */ /* 0x0001e20000000000 */
[----:B--2---:R-:W-:Y:S04]  /*6360*/  DEPBAR.LE SB0, 0x1 ;  /* 0x000080400000791a */ /* 0x004fe80000000000 */
.L_x_99:
[----:B------:R-:W-:Y:S05]  /*6370*/  BSYNC.RECONVERGENT B0 ;  /* 0x0000000000007941 */ /* 0x000fea0003800200 */
.L_x_98:
[----:B------:R-:W-:Y:S01]  /*6380*/  BAR.SYNC.DEFER_BLOCKING 0x1, 0x80 ;  /* 0x0042000000007b1d */ /* 0x000fe20000010000 */
[----:B------:R-:W-:Y:S01]  /*6390*/  ISETP.NE.AND P1, PT, R76, RZ, PT ;  /* 0x000000ff4c00720c */ /* 0x000fe20003f25270 */
[----:B------:R-:W-:Y:S01]  /*63a0*/  UISETP.NE.AND UP0, UPT, UR49, URZ, UPT ;  /* 0x000000ff3100728c */ /* 0x000fe2000bf05270 */
[----:B------:R-:W-:Y:S11]  /*63b0*/  LEA R3, R39, UR48, 0x3 ;  /* 0x0000003027037c11 */ /* 0x000ff6000f8e18ff */
[----:B------:R-:W-:Y:S01]  /*63c0*/  @P1 SHF.L.U32 R2, R70, 0x1f, RZ ;  /* 0x0000001f46021819 */ /* 0x000fe200000006ff */
[----:B------:R-:W-:Y:S06]  /*63d0*/  BRA.U !UP0, `(.L_x_100) ;  /* 0x0000000108247547 */ /* 0x000fec000b800000 */
[----:B------:R-:W-:Y:S01]  /*63e0*/  IMAD.U32 R5, RZ, RZ, UR51 ;  /* 0x00000033ff057e24 */ /* 0x000fe2000f8e00ff */
[----:B------:R-:W-:Y:S01]  /*63f0*/  MOV R0, UR37 ;  /* 0x0000002500007c02 */ /* 0x000fe20008000f00 */
[----:B------:R-:W-:Y:S03]  /*6400*/  UIADD3 UR51, UPT, UPT, UR51, 0x1, URZ ;  /* 0x0000000133337890 */ /* 0x000fe6000fffe0ff */
[----:B------:R-:W-:Y:S01]  /*6410*/  @P1 LEA R5, R5, UR48, 0x3 ;  /* 0x0000003005051c11 */ /* 0x000fe2000f8e18ff */
[----:B------:R-:W-:Y:S04]  /*6420*/  UISETP.NE.AND UP0, UPT, UR51, 0x4, UPT ;  /* 0x000000043300788c */ /* 0x000fe8000bf05270 */
[----:B------:R-:W-:Y:S01]  /*6430*/  @P1 VIADD R5, R5, 0x60 ;  /* 0x0000006005051836 */ /* 0x000fe20000000000 */
[----:B------:R-:W-:Y:S04]  /*6440*/  USEL UR51, UR51, URZ, UP0 ;  /* 0x000000ff33337287 */ /* 0x000fe80008000000 */
[----:B------:R-:W-:Y:S04]  /*6450*/  @P1 PRMT R0, R0, 0x654, R5 ;  /* 0x0000065400001816 */ /* 0x000fe80000000005 */
[----:B------:R2:W-:Y:S04]  /*6460*/  @P1 SYNCS.ARRIVE.TRANS64.RED.A1T0 RZ, [R0+URZ], RZ ;  /* 0x000000ff00ff19a7 */ /* 0x0005e800081004ff */
.L_x_100:
[----:B------:R-:W4:Y:S01]  /*6470*/  @P1 SYNCS.PHASECHK.TRANS64.TRYWAIT P0, [R3+URZ+0x40], R2 ;  /* 0x00004002030015a7 */ /* 0x000f2200080011ff */
[----:B------:R-:W-:Y:S01]  /*6480*/  BSSY B1, `(.L_x_101) ;  /* 0x0000013000017945 */ /* 0x000fe20003800000 */
[----:B----4-:R-:W-:Y:S03]  /*6490*/  @P1 SEL R81, RZ, 0x1, !P0 ;  /* 0x00000001ff511807 */ /* 0x010fe60004000000 */
[----:B------:R-:W-:Y:S05]  /*64a0*/  @!P1 BRA `(.L_x_102) ;  /* 0x0000000000409947 */ /* 0x000fea0003800000 */
[----:B------:R-:W-:Y:S01]  /*64b0*/  ISETP.NE.AND P1, PT, R82, RZ, PT ;  /* 0x000000ff5200720c */ /* 0x000fe20003f25270 */
[----:B------:R-:W-:Y:S01]  /*64c0*/  BSSY B0, `(.L_x_103) ;  /* 0x0000009000007945 */ /* 0x000fe20003800000 */
[----:B------:R-:W-:Y:S11]  /*64d0*/  ISETP.NE.AND P0, PT, R81, RZ, PT ;  /* 0x000000ff5100720c */ /* 0x000ff60003f05270 */
[----:B------:R-:W-:Y:S05]  /*64e0*/  @P1 IMAD R4, R39, 0x1000, R80 ;  /* 0x0000100027041824 */ /* 0x000fea00078e0250 */
[----:B------:R-:W-:Y:S05]  /*64f0*/  @P1 IADD3 R2, PT, PT, R4, UR48, RZ ;  /* 0x0000003004021c10 */ /* 0x000fea000fffe0ff */
[----:B------:R-:W-:Y:S01]  /*6500*/  @P1 IMAD.IADD R2, R71, 0x1, R2 ;  /* 0x0000000147021824 */ /* 0x000fe200078e0202 */
[----:B------:R-:W-:Y:S06]  /*6510*/  @P0 BRA `(.L_x_104) ;  /* 0x00000000000c0947 */ /* 0x000fec0003800000 */
[----:B--2---:R-:W-:Y:S04]  /*6520*/  SHF.L.U32 R0, R70, 0x1f, RZ ;  /* 0x0000001f46007819 */ /* 0x004fe800000006ff */
[----:B------:R-:W2:Y:S02]  /*6530*/  SYNCS.PHASECHK.TRANS64.TRYWAIT P0, [R3+URZ+0x40], R0 ;  /* 0x00004000030075a7 */ /* 0x000ea400080011ff */
[----:B--2---:R-:W-:Y:S05]  /*6540*/  @!P0 BRA `(.L_x_105) ;  /* 0x0000002400908947 */ /* 0x004fea0003800000 */
.L_x_104:
[----:B------:R-:W-:Y:S05]  /*6550*/  BSYNC B0 ;  /* 0x0000000000007941 */ /* 0x000fea0003800000 */
.L_x_103:
[----:B------:R-:W-:Y:S02]  /*6560*/  ISETP.NE.AND P0, PT, R82, RZ, PT ;  /* 0x000000ff5200720c */ /* 0x000fe40003f05270 */
[----:B------:R-:W-:Y:S11]  /*6570*/  IADD3 R39, PT, PT, R39, 0x1, RZ ;  /* 0x0000000127277810 */ /* 0x000ff60007ffe0ff */
[----:B------:R-:W-:Y:S05]  /*6580*/  @P0 WARPSYNC.ALL ;  /* 0x0000000000000948 */ /* 0x000fea0003800000 */
[----:B------:R4:W1:Y:S04]  /*6590*/  @P0 LDSM.16.M88.4 R40, [R4+UR48+0x200] ;  /* 0x000200300428083b */ /* 0x0008680008000200 */
[----:B------:R4:W1:Y:S02]  /*65a0*/  @P0 LDSM.16.M88.4 R48, [R2+0x200] ;  /* 0x000200000230083b */ /* 0x0008640000000200 */
.L_x_102:
[----:B------:R-:W-:Y:S05]  /*65b0*/  BSYNC B1 ;  /* 0x0000000000017941 */ /* 0x000fea0003800000 */
.L_x_101:
[----:B--2---:R-:W-:Y:S05]  /*65c0*/  VIADD R0, R34, 0x20 ;  /* 0x0000002022007836 */ /* 0x004fea0000000000 */
[----:B------:R-:W-:Y:S04]  /*65d0*/  SHF.R.U32.HI R0, RZ, 0x15, R0 ;  /* 0x00000015ff007819 */ /* 0x000fe80000011600 */
[----:B------:R-:W-:Y:S11]  /*65e0*/  LOP3.LUT P0, RZ, R0, 0x3, R65, 0x48, !PT ;  /* 0x0000000300ff7812 */ /* 0x000ff60007804841 */
[----:B------:R-:W-:Y:S02]  /*65f0*/  @!UPT UIADD3 URZ, UPT, UPT, URZ, URZ, URZ ;  /* 0x000000fffffff290 */ /* 0x000fe4000fffe0ff */
[----:B------:R-:W-:Y:S05]  /*6600*/  @!P0 BRA `(.L_x_106) ;  /* 0x0000000000408947 */ /* 0x000fea0003800000 */
[----:B------:R-:W2:Y:S01]  /*6610*/  LDCU.64 UR8, c[0x4][0x70] ;  /* 0x01000e00ff0877ac */ /* 0x000ea20008000a00 */
[----:B------:R-:W-:Y:S01]  /*6620*/  MOV R3, 0x0 ;  /* 0x0000000000037802 */ /* 0x000fe20000000f00 */
[----:B------:R-:W-:Y:S02]  /*6630*/  HFMA2 R12, -RZ, RZ, 0, 5.9604644775390625e-08 ;  /* 0x00000001ff0c7431 */ /* 0x000fe400000001ff */
[----:B------:R-:W-:Y:S02]  /*6640*/  IMAD.MOV.U32 R8, RZ, RZ, 0x192 ;  /* 0x00000192ff087424 */ /* 0x000fe400078e00ff */
[----:B------:R-:W-:Y:S01]  /*6650*/  IMAD.MOV.U32 R13, RZ, RZ, RZ ;  /* 0x000000ffff0d7224 */ /* 0x000fe200078e00ff */
[----:B------:R-:W5:Y:S01]  /*6660*/  LDCU.64 UR6, c[0x4][0x78] ;  /* 0x01000f00ff0677ac */ /* 0x000f620008000a00 */
[----:B----4-:R-:W4:Y:S01]  /*6670*/  LDC.64 R2, c[0x4][R3] ;  /* 0x0100000003027b82 */ /* 0x010f220000000a00 */
[----:B------:R-:W3:Y:S01]  /*6680*/  LDCU.64 UR4, c[0x4][0x10] ;  /* 0x01000200ff0477ac */ /* 0x000ee20008000a00 */
[----:B--2---:R-:W-:Y:S01]  /*6690*/  MOV R5, UR9 ;  /* 0x0000000900057c02 */ /* 0x004fe20008000f00 */
[----:B------:R-:W-:Y:S01]  /*66a0*/  IMAD.U32 R4, RZ, RZ, UR8 ;  /* 0x00000008ff047e24 */ /* 0x000fe2000f8e00ff */
[----:B-----5:R-:W-:Y:S01]  /*66b0*/  MOV R7, UR7 ;  /* 0x0000000700077c02 */ /* 0x020fe20008000f00 */
[----:B------:R-:W-:Y:S01]  /*66c0*/  IMAD.U32 R6, RZ, RZ, UR6 ;  /* 0x00000006ff067e24 */ /* 0x000fe2000f8e00ff */
[----:B---3--:R-:W-:Y:S01]  /*66d0*/  MOV R11, UR5 ;  /* 0x00000005000b7c02 */ /* 0x008fe20008000f00 */
[----:B------:R-:W-:Y:S02]  /*66e0*/  IMAD.U32 R10, RZ, RZ, UR4 ;  /* 0x00000004ff0a7e24 */ /* 0x000fe4000f8e00ff */
[----:B------:R-:W-:Y:S07]  /*66f0*/  LEPC R20, `(.L_x_106) ;  /* 0x000000001014794e */ /* 0x000fee0000000000 */
[----:B-1--4-:R-:W-:Y:S05]  /*6700*/  CALL.ABS.NOINC R2 ;  /* 0x0000000002007343 */ /* 0x012fea0003c00000 */
.L_x_106:
[----:B------:R-:W-:Y:S01]  /*6710*/  ISETP.NE.AND P6, PT, R76, RZ, PT ;  /* 0x000000ff4c00720c */ /* 0x000fe20003fc5270 */
[----:B------:R-:W-:Y:S05]  /*6720*/  WARPSYNC.ALL ;  /* 0x0000000000007948 */ /* 0x000fea0003800000 */
[----:B------:R-:W-:Y:S01]  /*6730*/  R2UR UR4, R34 ;  /* 0x00000000220472ca */ /* 0x000fe200000e0000 */
[--C-:B-1----:R-:W-:Y:S01]  /*6740*/  HADD2.F32 R20, -RZ, R40.reuse.H0_H0 ;  /* 0x20000028ff147230 */ /* 0x102fe20000004100 */
[----:B------:R-:W-:Y:S01]  /*6750*/  ISETP.NE.AND P0, PT, R72, RZ, PT ;  /* 0x000000ff4800720c */ /* 0x000fe20003f05270 */
[----:B------:R-:W-:Y:S01]  /*6760*/  HADD2.F32 R21, -RZ, R40.H1_H1 ;  /* 0x30000028ff157230 */ /* 0x000fe20000004100 */
[----:B------:R-:W-:Y:S01]  /*6770*/  MOV R38, UR51 ;  /* 0x0000003300267c02 */ /* 0x000fe20008000f00 */
[--C-:B------:R-:W-:Y:S01]  /*6780*/  HADD2.F32 R36, -RZ, R41.reuse.H1_H1 ;  /* 0x30000029ff247230 */ /* 0x100fe20000004100 */
[----:B------:R-:W-:Y:S01]  /*6790*/  MOV R83, UR37 ;  /* 0x0000002500537c02 */ /* 0x000fe20008000f00 */
[----:B------:R-:W-:Y:S01]  /*67a0*/  HADD2.F32 R37, -RZ, R48.H0_H0 ;  /* 0x20000030ff257230 */ /* 0x000fe20000004100 */
[----:B------:R-:W-:Y:S01]  /*67b0*/  @P6 LEA R38, R38, UR48, 0x3 ;  /* 0x0000003026266c11 */ /* 0x000fe2000f8e18ff */
[----:B------:R-:W-:Y:S01]  /*67c0*/  BSSY.RECONVERGENT B0, `(.L_x_107) ;  /* 0x000004d000007945 */ /* 0x000fe20003800200 */
[----:B------:R-:W-:Y:S02]  /*67d0*/  @P6 SHF.L.U32 R88, R70, 0x1f, RZ ;  /* 0x0000001f46586819 */ /* 0x000fe400000006ff */
[----:B------:R-:W-:Y:S01]  /*67e0*/  @P6 IADD3 R38, PT, PT, R38, 0x60, RZ ;  /* 0x0000006026266810 */ /* 0x000fe20007ffe0ff */
[----:B----4-:R-:W1:Y:S03]  /*67f0*/  LDTM.16dp256bit.x4 R4, tmem[UR4+0x20] ;  /* 0x00002004000479ee */ /* 0x010e660008120000 */
[----:B------:R-:W-:Y:S02]  /*6800*/  @P6 PRMT R38, R83, 0x654, R38 ;  /* 0x0000065453266816 */ /* 0x000fe40000000026 */
[----:B------:R-:W-:Y:S01]  /*6810*/  LEA R83, R39, UR48, 0x3 ;  /* 0x0000003027537c11 */ /* 0x000fe2000f8e18ff */
[C---:B-1----:R-:W-:Y:S01]  /*6820*/  FMUL R0, R33.reuse, R4 ;  /* 0x0000000421007220 */ /* 0x042fe20000400000 */
[C---:B------:R-:W-:Y:S01]  /*6830*/  FMUL R2, R33.reuse, R5 ;  /* 0x0000000521027220 */ /* 0x040fe20000400000 */
[C---:B------:R-:W-:Y:S01]  /*6840*/  FMUL R3, R33.reuse, R6 ;  /* 0x0000000621037220 */ /* 0x040fe20000400000 */
[----:B------:R-:W-:Y:S01]  /*6850*/  FMUL R7, R33, R7 ;  /* 0x0000000721077220 */ /* 0x000fe20000400000 */
[C---:B------:R-:W-:Y:S01]  /*6860*/  FFMA R0, R35.reuse, R20, R0 ;  /* 0x0000001423007223 */ /* 0x040fe20000000000 */
[----:B------:R-:W-:Y:S02]  /*6870*/  HADD2.F32 R20, -RZ, R41.H0_H0 ;  /* 0x20000029ff147230 */ /* 0x000fe40000004100 */
[----:B------:R-:W-:Y:S01]  /*6880*/  FFMA R2, R35, R21, R2 ;  /* 0x0000001523027223 */ /* 0x000fe20000000002 */
[C---:B------:R-:W-:Y:S01]  /*6890*/  FMUL R4, R33.reuse, R8 ;  /* 0x0000000821047220 */ /* 0x040fe20000400000 */
[----:B------:R-:W-:Y:S01]  /*68a0*/  FMUL R5, R33, R9 ;  /* 0x0000000921057220 */ /* 0x000fe20000400000 */
[--C-:B------:R-:W-:Y:S02]  /*68b0*/  HADD2.F32 R21, -RZ, R43.reuse.H0_H0 ;  /* 0x2000002bff157230 */ /* 0x100fe40000004100 */
[C---:B------:R-:W-:Y:S01]  /*68c0*/  FFMA R3, R35.reuse, R20, R3 ;  /* 0x0000001423037223 */ /* 0x040fe20000000003 */
[--C-:B------:R-:W-:Y:S01]  /*68d0*/  HADD2.F32 R20, -RZ, R42.reuse.H0_H0 ;  /* 0x2000002aff147230 */ /* 0x100fe20000004100 */
[----:B------:R-:W-:Y:S01]  /*68e0*/  F2FP.F16.F32.PACK_AB R44, R2, R0 ;  /* 0x00000000022c723e */ /* 0x000fe200000000ff */
[----:B------:R-:W-:Y:S01]  /*68f0*/  FFMA R7, R35, R36, R7 ;  /* 0x0000002423077223 */ /* 0x000fe20000000007 */
[----:B------:R-:W-:Y:S01]  /*6900*/  FMUL R6, R33, R10 ;  /* 0x0000000a21067220 */ /* 0x000fe20000400000 */
[----:B------:R-:W-:Y:S02]  /*6910*/  HADD2.F32 R36, -RZ, R43.H1_H1 ;  /* 0x3000002bff247230 */ /* 0x000fe40000004100 */
[----:B------:R-:W-:Y:S01]  /*6920*/  FFMA R4, R35, R20, R4 ;  /* 0x0000001423047223 */ /* 0x000fe20000000004 */
[----:B------:R-:W-:Y:S01]  /*6930*/  HADD2.F32 R20, -RZ, R42.H1_H1 ;  /* 0x3000002aff147230 */ /* 0x000fe20000004100 */
[----:B------:R-:W-:Y:S01]  /*6940*/  F2FP.F16.F32.PACK_AB R45, R7, R3 ;  /* 0x00000003072d723e */ /* 0x000fe200000000ff */
[C---:B------:R-:W-:Y:S01]  /*6950*/  FMUL R11, R33.reuse, R11 ;  /* 0x0000000b210b7220 */ /* 0x040fe20000400000 */
[C---:B------:R-:W-:Y:S01]  /*6960*/  FMUL R8, R33.reuse, R12 ;  /* 0x0000000c21087220 */ /* 0x040fe20000400000 */
[----:B------:R-:W-:Y:S01]  /*6970*/  FMUL R9, R33, R13 ;  /* 0x0000000d21097220 */ /* 0x000fe20000400000 */
[C---:B------:R-:W-:Y:S01]  /*6980*/  FFMA R5, R35.reuse, R20, R5 ;  /* 0x0000001423057223 */ /* 0x040fe20000000005 */
[----:B------:R-:W-:Y:S02]  /*6990*/  HADD2.F32 R20, -RZ, R48.H1_H1 ;  /* 0x30000030ff147230 */ /* 0x000fe40000004100 */
[C---:B------:R-:W-:Y:S01]  /*69a0*/  FFMA R6, R35.reuse, R21, R6 ;  /* 0x0000001523067223 */ /* 0x040fe20000000006 */
[C---:B------:R-:W-:Y:S01]  /*69b0*/  FFMA R11, R35.reuse, R36, R11 ;  /* 0x00000024230b7223 */ /* 0x040fe2000000000b */
[C---:B------:R-:W-:Y:S01]  /*69c0*/  FFMA R8, R35.reuse, R37, R8 ;  /* 0x0000002523087223 */ /* 0x040fe20000000008 */
[--C-:B------:R-:W-:Y:S02]  /*69d0*/  HADD2.F32 R21, -RZ, R49.reuse.H0_H0 ;  /* 0x20000031ff157230 */ /* 0x100fe40000004100 */
[----:B------:R-:W-:Y:S01]  /*69e0*/  FFMA R9, R35, R20, R9 ;  /* 0x0000001423097223 */ /* 0x000fe20000000009 */
[C---:B------:R-:W-:Y:S01]  /*69f0*/  FMUL R10, R33.reuse, R14 ;  /* 0x0000000e210a7220 */ /* 0x040fe20000400000 */
[----:B------:R-:W-:Y:S02]  /*6a00*/  HADD2.F32 R20, -RZ, R49.H1_H1 ;  /* 0x30000031ff147230 */ /* 0x000fe40000004100 */
[C---:B------:R-:W-:Y:S01]  /*6a10*/  FMUL R15, R33.reuse, R15 ;  /* 0x0000000f210f7220 */ /* 0x040fe20000400000 */
[----:B------:R-:W-:Y:S01]  /*6a20*/  FMUL R12, R33, R16 ;  /* 0x00000010210c7220 */ /* 0x000fe20000400000 */
[C---:B------:R-:W-:Y:S01]  /*6a30*/  FFMA R10, R35.reuse, R21, R10 ;  /* 0x00000015230a7223 */ /* 0x040fe2000000000a */
[--C-:B------:R-:W-:Y:S02]  /*6a40*/  HADD2.F32 R21, -RZ, R50.reuse.H0_H0 ;  /* 0x20000032ff157230 */ /* 0x100fe40000004100 */
[----:B------:R-:W-:Y:S01]  /*6a50*/  FFMA R15, R35, R20, R15 ;  /* 0x00000014230f7223 */ /* 0x000fe2000000000f */
[----:B------:R-:W-:Y:S02]  /*6a60*/  HADD2.F32 R20, -RZ, R50.H1_H1 ;  /* 0x30000032ff147230 */ /* 0x000fe40000004100 */
[C---:B------:R-:W-:Y:S01]  /*6a70*/  FMUL R13, R33.reuse, R17 ;  /* 0x00000011210d7220 */ /* 0x040fe20000400000 */
[--C-:B------:R-:W-:Y:S02]  /*6a80*/  HADD2.F32 R37, -RZ, R51.reuse.H0_H0 ;  /* 0x20000033ff257230 */ /* 0x100fe40000004100 */
[C---:B------:R-:W-:Y:S01]  /*6a90*/  FMUL R14, R33.reuse, R18 ;  /* 0x00000012210e7220 */ /* 0x040fe20000400000 */
[----:B------:R-:W-:Y:S02]  /*6aa0*/  HADD2.F32 R36, -RZ, R51.H1_H1 ;  /* 0x30000033ff247230 */ /* 0x000fe40000004100 */
        /* <DEDUP_REMOVED lines=21> */
[----:B------:R-:W-:Y:S02]  /*6c00*/  UIADD3 UR8, UP0, UPT, UR52, 0x680, URZ ;  /* 0x0000068034087890 */ /* 0x000fe4000ff1e0ff */
[----:B------:R-:W-:Y:S02]  /*6c10*/  UIADD3 UR5, UPT, UPT, UR41, 0x20, URZ ;  /* 0x0000002029057890 */ /* 0x000fe4000fffe0ff */
[----:B------:R-:W-:Y:S02]  /*6c20*/  UIADD3 UR4, UPT, UPT, UR48, 0x1200, URZ ;  /* 0x0000120030047890 */ /* 0x000fe4000fffe0ff */
[----:B------:R-:W-:Y:S01]  /*6c30*/  UIADD3.X UR9, UPT, UPT, URZ, UR53, URZ, UP0, !UPT ;  /* 0x00000035ff097290 */ /* 0x000fe200087fe4ff */
[----:B------:R-:W-:Y:S01]  /*6c40*/  UMOV UR6, UR42 ;  /* 0x0000002a00067c82 */ /* 0x000fe20008000000 */
[----:B------:R-:W-:Y:S07]  /*6c50*/  UMOV UR7, UR36 ;  /* 0x0000002400077c82 */ /* 0x000fee0008000000 */
[----:B------:R2:W-:Y:S01]  /*6c60*/  UTMASTG.3D [UR4], [UR8] ;  /* 0x00000004080073b5 */ /* 0x0005e20008010000 */
[----:B------:R0:W-:Y:S01]  /*6c70*/  UTMACMDFLUSH ;  /* 0x00000000000079b7 */ /* 0x0001e20000000000 */
[----:B--2---:R-:W-:Y:S04]  /*6c80*/  DEPBAR.LE SB0, 0x1 ;  /* 0x000080400000791a */ /* 0x004fe80000000000 */
.L_x_108:
[----:B------:R-:W-:Y:S05]  /*6c90*/  BSYNC.RECONVERGENT B0 ;  /* 0x0000000000007941 */ /* 0x000fea0003800200 */
.L_x_107:
[----:B------:R-:W-:Y:S01]  /*6ca0*/  BAR.SYNC.DEFER_BLOCKING 0x1, 0x80 ;  /* 0x0042000000007b1d */ /* 0x000fe20000010000 */
[----:B------:R-:W-:Y:S04]  /*6cb0*/  UIADD3 UR40, UPT, UPT, UR51, 0x1, URZ ;  /* 0x0000000133287890 */ /* 0x000fe8000fffe0ff */
[----:B------:R-:W-:Y:S04]  /*6cc0*/  UISETP.NE.AND UP0, UPT, UR40, 0x4, UPT ;  /* 0x000000042800788c */ /* 0x000fe8000bf05270 */
[----:B------:R-:W-:Y:S01]  /*6cd0*/  USEL UR40, UR40, URZ, UP0 ;  /* 0x000000ff28287287 */ /* 0x000fe20008000000 */
[----:B------:R2:W-:Y:S01]  /*6ce0*/  @P6 SYNCS.ARRIVE.TRANS64.RED.A1T0 RZ, [R38+URZ], RZ ;  /* 0x000000ff26ff69a7 */ /* 0x0005e200081004ff */
[----:B------:R-:W-:Y:S01]  /*6cf0*/  BSSY B1, `(.L_x_109) ;  /* 0x0000014000017945 */ /* 0x000fe20003800000 */
[----:B------:R-:W4:Y:S02]  /*6d00*/  @P6 SYNCS.PHASECHK.TRANS64.TRYWAIT P0, [R83+URZ+0x40], R88 ;  /* 0x00004058530065a7 */ /* 0x000f2400080011ff */
[----:B----4-:R-:W-:Y:S01]  /*6d10*/  @P6 SEL R81, RZ, 0x1, !P0 ;  /* 0x00000001ff516807 */ /* 0x010fe20004000000 */
[----:B--2---:R-:W-:Y:S06]  /*6d20*/  @!P6 BRA `(.L_x_110) ;  /* 0x000000000040e947 */ /* 0x004fec0003800000 */
[----:B------:R-:W-:Y:S01]  /*6d30*/  ISETP.NE.AND P1, PT, R82, RZ, PT ;  /* 0x000000ff5200720c */ /* 0x000fe20003f25270 */
[----:B------:R-:W-:Y:S01]  /*6d40*/  BSSY B0, `(.L_x_111) ;  /* 0x0000009000007945 */ /* 0x000fe20003800000 */
[----:B------:R-:W-:Y:S11]  /*6d50*/  ISETP.NE.AND P0, PT, R81, RZ, PT ;  /* 0x000000ff5100720c */ /* 0x000ff60003f05270 */
[----:B------:R-:W-:Y:S05]  /*6d60*/  @P1 IMAD R2, R39, 0x1000, R80 ;  /* 0x0000100027021824 */ /* 0x000fea00078e0250 */
[----:B------:R-:W-:Y:S05]  /*6d70*/  @P1 IADD3 R0, PT, PT, R2, UR48, RZ ;  /* 0x0000003002001c10 */ /* 0x000fea000fffe0ff */
[----:B------:R-:W-:Y:S01]  /*6d80*/  @P1 IMAD.IADD R0, R71, 0x1, R0 ;  /* 0x0000000147001824 */ /* 0x000fe200078e0200 */
[----:B------:R-:W-:Y:S06]  /*6d90*/  @P0 BRA `(.L_x_112) ;  /* 0x00000000000c0947 */ /* 0x000fec0003800000 */
[----:B------:R-:W-:Y:S04]  /*6da0*/  SHF.L.U32 R4, R70, 0x1f, RZ ;  /* 0x0000001f46047819 */ /* 0x000fe800000006ff */
[----:B------:R-:W2:Y:S02]  /*6db0*/  SYNCS.PHASECHK.TRANS64.TRYWAIT P0, [R83+URZ+0x40], R4 ;  /* 0x00004004530075a7 */ /* 0x000ea400080011ff */
[----:B--2---:R-:W-:Y:S05]  /*6dc0*/  @!P0 BRA `(.L_x_113) ;  /* 0x0000001c00848947 */ /* 0x004fea0003800000 */
.L_x_112:
[----:B------:R-:W-:Y:S05]  /*6dd0*/  BSYNC B0 ;  /* 0x0000000000007941 */ /* 0x000fea0003800000 */
.L_x_111:
[----:B------:R-:W-:Y:S02]  /*6de0*/  ISETP.NE.AND P0, PT, R82, RZ, PT ;  /* 0x000000ff5200720c */ /* 0x000fe40003f05270 */
[----:B------:R-:W-:Y:S11]  /*6df0*/  IADD3 R39, PT, PT, R39, 0x1, RZ ;  /* 0x0000000127277810 */ /* 0x000ff60007ffe0ff */
[----:B------:R-:W-:Y:S05]  /*6e00*/  @P0 WARPSYNC.ALL ;  /* 0x0000000000000948 */ /* 0x000fea0003800000 */
[----:B------:R4:W1:Y:S04]  /*6e10*/  @P0 LDSM.16.M88.4 R40, [R2+UR48+0x200] ;  /* 0x000200300228083b */ /* 0x0008680008000200 */
[----:B------:R4:W1:Y:S02]  /*6e20*/  @P0 LDSM.16.M88.4 R48, [R0+0x200] ;  /* 0x000200000030083b */ /* 0x0008640000000200 */
.L_x_110:
[----:B------:R-:W-:Y:S05]  /*6e30*/  BSYNC B1 ;  /* 0x0000000000017941 */ /* 0x000fea0003800000 */
.L_x_109:
[----:B----4-:R-:W-:Y:S05]  /*6e40*/  VIADD R0, R34, 0x40 ;  /* 0x0000004022007836 */ /* 0x010fea0000000000 */
[----:B------:R-:W-:Y:S04]  /*6e50*/  SHF.R.U32.HI R0, RZ, 0x15, R0 ;  /* 0x00000015ff007819 */ /* 0x000fe80000011600 */
[----:B------:R-:W-:Y:S11]  /*6e60*/  LOP3.LUT P0, RZ, R0, 0x3, R65, 0x48, !PT ;  /* 0x0000000300ff7812 */ /* 0x000ff60007804841 */
[----:B------:R-:W-:Y:S02]  /*6e70*/  @!UPT UIADD3 URZ, UPT, UPT, URZ, URZ, URZ ;  /* 0x000000fffffff290 */ /* 0x000fe4000fffe0ff */
        /* <DEDUP_REMOVED lines=8> */
[----:B------:R-:W3:Y:S01]  /*6f00*/  LDCU.64 UR4, c[0x4][0x10] ;  /* 0x01000200ff0477ac */ /* 0x000ee20008000a00 */
[----:B----4-:R-:W-:Y:S01]  /*6f10*/  MOV R5, UR9 ;  /* 0x0000000900057c02 */ /* 0x010fe20008000f00 */
[----:B--2---:R-:W-:Y:S01]  /*6f20*/  IMAD.U32 R4, RZ, RZ, UR8 ;  /* 0x00000008ff047e24 */ /* 0x004fe2000f8e00ff */
[----:B-----5:R-:W-:Y:S01]  /*6f30*/  MOV R7, UR7 ;  /* 0x0000000700077c02 */ /* 0x020fe20008000f00 */
[----:B------:R-:W-:Y:S01]  /*6f40*/  IMAD.U32 R6, RZ, RZ, UR6 ;  /* 0x00000006ff067e24 */ /* 0x000fe2000f8e00ff */
[----:B---3--:R-:W-:Y:S01]  /*6f50*/  MOV R11, UR5 ;  /* 0x00000005000b7c02 */ /* 0x008fe20008000f00 */
[----:B------:R-:W-:Y:S02]  /*6f60*/  IMAD.U32 R10, RZ, RZ, UR4 ;  /* 0x00000004ff0a7e24 */ /* 0x000fe4000f8e00ff */
[----:B------:R-:W-:Y:S07]  /*6f70*/  LEPC R20, `(.L_x_114) ;  /* 0x000000001014794e */ /* 0x000fee0000000000 */
[----:B-1----:R-:W-:Y:S05]  /*6f80*/  CALL.ABS.NOINC R2 ;  /* 0x0000000002007343 */ /* 0x002fea0003c00000 */
.L_x_114:
        /* <DEDUP_REMOVED lines=8> */
[----:B--2---:R-:W-:Y:S01]  /*7010*/  MOV R83, UR37 ;  /* 0x0000002500537c02 */ /* 0x004fe20008000f00 */
[----:B------:R-:W-:Y:S01]  /*7020*/  HADD2.F32 R37, -RZ, R48.H0_H0 ;  /* 0x20000030ff257230 */ /* 0x000fe20000004100 */
[----:B------:R-:W-:Y:S01]  /*7030*/  @P6 LEA R38, R38, UR48, 0x3 ;  /* 0x0000003026266c11 */ /* 0x000fe2000f8e18ff */
[----:B------:R-:W-:Y:S01]  /*7040*/  BSSY.RECONVERGENT B0, `(.L_x_115) ;  /* 0x000004d000007945 */ /* 0x000fe20003800200 */
[----:B------:R-:W-:Y:S02]  /*7050*/  LEA R88, R39, UR48, 0x3 ;  /* 0x0000003027587c11 */ /* 0x000fe4000f8e18ff */
[----:B------:R-:W-:Y:S01]  /*7060*/  @P6 IADD3 R38, PT, PT, R38, 0x60, RZ ;  /* 0x0000006026266810 */ /* 0x000fe20007ffe0ff */
[----:B------:R-:W1:Y:S03]  /*7070*/  LDTM.16dp256bit.x4 R4, tmem[UR4+0x40] ;  /* 0x00004004000479ee */ /* 0x000e660008120000 */
[----:B------:R-:W-:Y:S02]  /*7080*/  @P6 PRMT R38, R83, 0x654, R38 ;  /* 0x0000065453266816 */ /* 0x000fe40000000026 */
[----:B------:R-:W-:Y:S01]  /*7090*/  @P6 SHF.L.U32 R83, R70, 0x1f, RZ ;  /* 0x0000001f46536819 */ /* 0x000fe200000006ff */
        /* <DEDUP_REMOVED lines=71> */
.L_x_116:
[----:B------:R-:W-:Y:S05]  /*7510*/  BSYNC.RECONVERGENT B0 ;  /* 0x0000000000007941 */ /* 0x000fea0003800200 */
.L_x_115:
        /* <DEDUP_REMOVED lines=19> */
.L_x_120:
[----:B------:R-:W-:Y:S05]  /*7650*/  BSYNC B0 ;  /* 0x0000000000007941 */ /* 0x000fea0003800000 */
.L_x_119:
[----:B------:R-:W-:Y:S11]  /*7660*/  ISETP.NE.AND P0, PT, R82, RZ, PT ;  /* 0x000000ff5200720c */ /* 0x000ff60003f05270 */
[----:B------:R-:W-:Y:S02]  /*7670*/  @!UPT UIADD3 URZ, UPT, UPT, URZ, URZ, URZ ;  /* 0x000000fffffff290 */ /* 0x000fe4000fffe0ff */
[----:B------:R-:W-:Y:S05]  /*7680*/  @P0 WARPSYNC.ALL ;  /* 0x0000000000000948 */ /* 0x000fea0003800000 */
[----:B------:R4:W1:Y:S04]  /*7690*/  @P0 LDSM.16.M88.4 R40, [R39+UR48+0x200] ;  /* 0x000200302728083b */ /* 0x0008680008000200 */
[----:B------:R4:W1:Y:S02]  /*76a0*/  @P0 LDSM.16.M88.4 R48, [R0+0x200] ;  /* 0x000200000030083b */ /* 0x0008640000000200 */
.L_x_118:
[----:B------:R-:W-:Y:S05]  /*76b0*/  BSYNC B1 ;  /* 0x0000000000017941 */ /* 0x000fea0003800000 */
.L_x_117:
[----:B----4-:R-:W-:Y:S05]  /*76c0*/  VIADD R0, R34, 0x60 ;  /* 0x0000006022007836 */ /* 0x010fea0000000000 */
[----:B------:R-:W-:Y:S04]  /*76d0*/  SHF.R.U32.HI R0, RZ, 0x15, R0 ;  /* 0x00000015ff007819 */ /* 0x000fe80000011600 */
[----:B------:R-:W-:Y:S11]  /*76e0*/  LOP3.LUT P0, RZ, R0, 0x3, R65, 0x48, !PT ;  /* 0x0000000300ff7812 */ /* 0x000ff60007804841 */
[----:B------:R-:W-:Y:S02]  /*76f0*/  @!UPT UIADD3 URZ, UPT, UPT, URZ, URZ, URZ ;  /* 0x000000fffffff290 */ /* 0x000fe4000fffe0ff */
[----:B------:R-:W-:Y:S05]  /*7700*/  @!P0 BRA `(.L_x_122) ;  /* 0x0000000000408947 */ /* 0x000fea0003800000 */
[----:B------:R-:W4:Y:S01]  /*7710*/  LDCU.64 UR8, c[0x4][0x70] ;  /* 0x01000e00ff0877ac */ /* 0x000f220008000a00 */
[----:B--2---:R-:W-:Y:S01]  /*7720*/  MOV R3, 0x0 ;  /* 0x0000000000037802 */ /* 0x004fe20000000f00 */
[----:B------:R-:W-:Y:S02]  /*7730*/  HFMA2 R12, -RZ, RZ, 0, 5.9604644775390625e-08 ;  /* 0x00000001ff0c7431 */ /* 0x000fe400000001ff */
[----:B------:R-:W-:Y:S02]  /*7740*/  IMAD.MOV.U32 R8, RZ, RZ, 0x192 ;  /* 0x00000192ff087424 */ /* 0x000fe400078e00ff */
[----:B------:R-:W-:Y:S01]  /*7750*/  IMAD.MOV.U32 R13, RZ, RZ, RZ ;  /* 0x000000ffff0d7224 */ /* 0x000fe200078e00ff */
[----:B------:R-:W2:Y:S01]  /*7760*/  LDCU.64 UR6, c[0x4][0x78] ;  /* 0x01000f00ff0677ac */ /* 0x000ea20008000a00 */
[----:B------:R-:W1:Y:S01]  /*7770*/  LDC.64 R2, c[0x4][R3] ;  /* 0x0100000003027b82 */ /* 0x000e620000000a00 */
[----:B------:R-:W5:Y:S01]  /*7780*/  LDCU.64 UR4, c[0x4][0x10] ;  /* 0x01000200ff0477ac */ /* 0x000f620008000a00 */
[----:B----4-:R-:W-:Y:S01]  /*7790*/  MOV R5, UR9 ;  /* 0x0000000900057c02 */ /* 0x010fe20008000f00 */
[----:B------:R-:W-:Y:S01]  /*77a0*/  IMAD.U32 R4, RZ, RZ, UR8 ;  /* 0x00000008ff047e24 */ /* 0x000fe2000f8e00ff */
[----:B--2---:R-:W-:Y:S01]  /*77b0*/  MOV R7, UR7 ;  /* 0x0000000700077c02 */ /* 0x004fe20008000f00 */
[----:B------:R-:W-:Y:S01]  /*77c0*/  IMAD.U32 R6, RZ, RZ, UR6 ;  /* 0x00000006ff067e24 */ /* 0x000fe2000f8e00ff */
[----:B-----5:R-:W-:Y:S01]  /*77d0*/  MOV R11, UR5 ;  /* 0x00000005000b7c02 */ /* 0x020fe20008000f00 */
[----:B------:R-:W-:Y:S02]  /*77e0*/  IMAD.U32 R10, RZ, RZ, UR4 ;  /* 0x00000004ff0a7e24 */ /* 0x000fe4000f8e00ff */
[----:B------:R-:W-:Y:S07]  /*77f0*/  LEPC R20, `(.L_x_122) ;  /* 0x000000001014794e */ /* 0x000fee0000000000 */
[----:B-1-3--:R-:W-:Y:S05]  /*7800*/  CALL.ABS.NOINC R2 ;  /* 0x0000000002007343 */ /* 0x00afea0003c00000 */
.L_x_122:
[----:B------:R-:W-:Y:S01]  /*7810*/  ISETP.NE.AND P0, PT, R72, RZ, PT ;  /* 0x000000ff4800720c */ /* 0x000fe20003f05270 */
[----:B------:R-:W-:Y:S05]  /*7820*/  WARPSYNC.ALL ;  /* 0x0000000000007948 */ /* 0x000fea0003800000 */
[----:B------:R-:W-:Y:S01]  /*7830*/  R2UR UR4, R34 ;  /* 0x00000000220472ca */ /* 0x000fe200000e0000 */
[--C-:B-1----:R-:W-:Y:S01]  /*7840*/  HADD2.F32 R20, -RZ, R40.reuse.H0_H0 ;  /* 0x20000028ff147230 */ /* 0x102fe20000004100 */
[----:B------:R-:W-:Y:S01]  /*7850*/  R2UR UR5, R79 ;  /* 0x000000004f0572ca */ /* 0x000fe200000e0000 */
[----:B------:R-:W-:Y:S01]  /*7860*/  HADD2.F32 R36, -RZ, R40.H1_H1 ;  /* 0x30000028ff247230 */ /* 0x000fe20000004100 */
[----:B------:R-:W-:Y:S01]  /*7870*/  BSSY.RECONVERGENT B0, `(.L_x_123) ;  /* 0x000004f000007945 */ /* 0x000fe20003800200 */
[--C-:B------:R-:W-:Y:S02]  /*7880*/  HADD2.F32 R21, -RZ, R41.reuse.H0_H0 ;  /* 0x20000029ff157230 */ /* 0x100fe40000004100 */
[----:B------:R-:W-:Y:S02]  /*7890*/  HADD2.F32 R38, -RZ, R41.H1_H1 ;  /* 0x30000029ff267230 */ /* 0x000fe40000004100 */
[--C-:B------:R-:W-:Y:S02]  /*78a0*/  HADD2.F32 R37, -RZ, R42.reuse.H0_H0 ;  /* 0x2000002aff257230 */ /* 0x100fe40000004100 */
[----:B------:R-:W-:Y:S02]  /*78b0*/  HADD2.F32 R40, -RZ, R42.H1_H1 ;  /* 0x3000002aff287230 */ /* 0x000fe40000004100 */
[----:B------:R-:W1:Y:S01]  /*78c0*/  LDTM.16dp256bit.x4 R4, tmem[UR4+0x60] ;  /* 0x00006004000479ee */ /* 0x000e620008120000 */
[----:B------:R-:W-:Y:S01]  /*78d0*/  NOP ;  /* 0x0000000000007918 */ /* 0x000fe20000000000 */
[----:B------:R-:W-:Y:S01]  /*78e0*/  UIADD3 UR5, UPT, UPT, UR5, 0xd0, URZ ;  /* 0x000000d005057890 */ /* 0x000fe2000fffe0ff */
[--C-:B------:R-:W-:Y:S02]  /*78f0*/  HADD2.F32 R39, -RZ, R43.reuse.H0_H0 ;  /* 0x2000002bff277230 */ /* 0x100fe40000004100 */
[----:B------:R-:W-:Y:S01]  /*7900*/  HADD2.F32 R41, -RZ, R43.H1_H1 ;  /* 0x3000002bff297230 */ /* 0x000fe20000004100 */
[----:B------:R-:W-:Y:S01]  /*7910*/  UPRMT UR5, UR37, 0x654, UR5 ;  /* 0x0000065425057896 */ /* 0x000fe20008000005 */
[--C-:B------:R-:W-:Y:S02]  /*7920*/  HADD2.F32 R42, -RZ, R48.reuse.H0_H0 ;  /* 0x20000030ff2a7230 */ /* 0x100fe40000004100 */
[----:B------:R-:W-:Y:S02]  /*7930*/  HADD2.F32 R43, -RZ, R48.H1_H1 ;  /* 0x30000030ff2b7230 */ /* 0x000fe40000004100 */
[--C-:B------:R-:W-:Y:S02]  /*7940*/  HADD2.F32 R44, -RZ, R49.reuse.H0_H0 ;  /* 0x20000031ff2c7230 */ /* 0x100fe40000004100 */
[----:B------:R-:W-:Y:S02]  /*7950*/  HADD2.F32 R46, -RZ, R49.H1_H1 ;  /* 0x30000031ff2e7230 */ /* 0x000fe40000004100 */
[----:B-1----:R-:W-:Y:S01]  /*7960*/  SYNCS.ARRIVE.TRANS64.RED.A1T0 RZ, [UR5], RZ ;  /* 0x000000ffffff79a7 */ /* 0x002fe20008100405 */
[--C-:B------:R-:W-:Y:S02]  /*7970*/  HADD2.F32 R45, -RZ, R50.reuse.H0_H0 ;  /* 0x20000032ff2d7230 */ /* 0x100fe40000004100 */
[----:B------:R-:W-:Y:S02]  /*7980*/  HADD2.F32 R48, -RZ, R50.H1_H1 ;  /* 0x30000032ff307230 */ /* 0x000fe40000004100 */
[--C-:B------:R-:W-:Y:S02]  /*7990*/  HADD2.F32 R47, -RZ, R51.reuse.H0_H0 ;  /* 0x20000033ff2f7230 */ /* 0x100fe40000004100 */
[----:B------:R-:W-:Y:S02]  /*79a0*/  HADD2.F32 R50, -RZ, R51.H1_H1 ;  /* 0x30000033ff327230 */ /* 0x000fe40000004100 */
[C---:B------:R-:W-:Y:S01]  /*79b0*/  FMUL R4, R33.reuse, R4 ;  /* 0x0000000421047220 */ /* 0x040fe20000400000 */
[C---:B------:R-:W-:Y:S01]  /*79c0*/  FMUL R5, R33.reuse, R5 ;  /* 0x0000000521057220 */ /* 0x040fe20000400000 */
[C---:B------:R-:W-:Y:S01]  /*79d0*/  FMUL R6, R33.reuse, R6 ;  /* 0x0000000621067220 */ /* 0x040fe20000400000 */
[----:B------:R-:W-:Y:S01]  /*79e0*/  FMUL R7, R33, R7 ;  /* 0x0000000721077220 */ /* 0x000fe20000400000 */
[C---:B------:R-:W-:Y:S01]  /*79f0*/  FFMA R4, R35.reuse, R20, R4 ;  /* 0x0000001423047223 */ /* 0x040fe20000000004 */
[C---:B------:R-:W-:Y:S01]  /*7a00*/  FFMA R5, R35.reuse, R36, R5 ;  /* 0x0000002423057223 */ /* 0x040fe20000000005 */
[C---:B------:R-:W-:Y:S01]  /*7a10*/  FFMA R6, R35.reuse, R21, R6 ;  /* 0x0000001523067223 */ /* 0x040fe20000000006 */
[----:B------:R-:W-:Y:S01]  /*7a20*/  FFMA R7, R35, R38, R7 ;  /* 0x0000002623077223 */ /* 0x000fe20000000007 */
[C---:B------:R-:W-:Y:S01]  /*7a30*/  FMUL R8, R33.reuse, R8 ;  /* 0x0000000821087220 */ /* 0x040fe20000400000 */
[----:B------:R-:W-:Y:S01]  /*7a40*/  FMUL R9, R33, R9 ;  /* 0x0000000921097220 */ /* 0x000fe20000400000 */
[----:B---3--:R-:W-:Y:S01]  /*7a50*/  F2FP.F16.F32.PACK_AB R80, R5, R4 ;  /* 0x000000040550723e */ /* 0x008fe200000000ff */
[----:B------:R-:W-:Y:S01]  /*7a60*/  FMUL R0, R33, R10 ;  /* 0x0000000a21007220 */ /* 0x000fe20000400000 */
[----:B------:R-:W-:Y:S01]  /*7a70*/  F2FP.F16.F32.PACK_AB R81, R7, R6 ;  /* 0x000000060751723e */ /* 0x000fe200000000ff */
[C---:B------:R-:W-:Y:S01]  /*7a80*/  FFMA R8, R35.reuse, R37, R8 ;  /* 0x0000002523087223 */ /* 0x040fe20000000008 */
[----:B------:R-:W-:Y:S01]  /*7a90*/  FFMA R9, R35, R40, R9 ;  /* 0x0000002823097223 */ /* 0x000fe20000000009 */
[C---:B------:R-:W-:Y:S01]  /*7aa0*/  FMUL R2, R33.reuse, R11 ;  /* 0x0000000b21027220 */ /* 0x040fe20000400000 */
[C---:B--2---:R-:W-:Y:S01]  /*7ab0*/  FMUL R3, R33.reuse, R12 ;  /* 0x0000000c21037220 */ /* 0x044fe20000400000 */
[----:B------:R-:W-:Y:S01]  /*7ac0*/  FMUL R10, R33, R13 ;  /* 0x0000000d210a7220 */ /* 0x000fe20000400000 */
[----:B------:R-:W-:Y:S01]  /*7ad0*/  FFMA R0, R35, R39, R0 ;  /* 0x0000002723007223 */ /* 0x000fe20000000000 */
        /* <DEDUP_REMOVED lines=40> */
.L_x_124:
[----:B------:R-:W-:Y:S05]  /*7d60*/  BSYNC.RECONVERGENT B0 ;  /* 0x0000000000007941 */ /* 0x000fea0003800200 */
.L_x_123:
[----:B------:R-:W-:Y:S01]  /*7d70*/  BAR.SYNC.DEFER_BLOCKING 0x1, 0x80 ;  /* 0x0042000000007b1d */ /* 0x000fe20000010000 */
[----:B------:R-:W-:Y:S01]  /*7d80*/  UISETP.NE.AND UP0, UPT, UR49, -0x4, UPT ;  /* 0xfffffffc3100788c */ /* 0x000fe2000bf05270 */
[----:B------:R-:W-:Y:S08]  /*7d90*/  IADD3 R0, PT, PT, R30, 0x1, RZ ;  /* 0x000000011e007810 */ /* 0x000ff00007ffe0ff */
[----:B------:R-:W-:Y:S05]  /*7da0*/  BRA.U !UP0, `(.L_x_125) ;  /* 0x0000000108287547 */ /* 0x000fea000b800000 */
[----:B------:R-:W-:Y:S01]  /*7db0*/  ISETP.NE.AND P0, PT, R76, RZ, PT ;  /* 0x000000ff4c00720c */ /* 0x000fe20003f05270 */
[----:B------:R-:W-:Y:S01]  /*7dc0*/  IMAD.U32 R3, RZ, RZ, UR51 ;  /* 0x00000033ff037e24 */ /* 0x000fe2000f8e00ff */
[----:B------:R-:W-:Y:S01]  /*7dd0*/  UIADD3 UR51, UPT, UPT, UR51, 0x1, URZ ;  /* 0x0000000133337890 */ /* 0x000fe2000fffe0ff */
[----:B------:R-:W-:Y:S03]  /*7de0*/  IMAD.U32 R2, RZ, RZ, UR37 ;  /* 0x00000025ff027e24 */ /* 0x000fe6000f8e00ff */
[----:B------:R-:W-:Y:S04]  /*7df0*/  UISETP.NE.AND UP0, UPT, UR51, 0x4, UPT ;  /* 0x000000043300788c */ /* 0x000fe8000bf05270 */
[----:B------:R-:W-:Y:S03]  /*7e00*/  USEL UR51, UR51, URZ, UP0 ;  /* 0x000000ff33337287 */ /* 0x000fe60008000000 */
[----:B------:R-:W-:Y:S05]  /*7e10*/  @P0 LEA R3, R3, UR48, 0x3 ;  /* 0x0000003003030c11 */ /* 0x000fea000f8e18ff */
[----:B------:R-:W-:Y:S05]  /*7e20*/  @P0 VIADD R3, R3, 0x60 ;  /* 0x0000006003030836 */ /* 0x000fea0000000000 */
[----:B------:R-:W-:Y:S04]  /*7e30*/  @P0 PRMT R2, R2, 0x654, R3 ;  /* 0x0000065402020816 */ /* 0x000fe80000000003 */
[----:B------:R2:W-:Y:S03]  /*7e40*/  @P0 SYNCS.ARRIVE.TRANS64.RED.A1T0 RZ, [R2+URZ], RZ ;  /* 0x000000ff02ff09a7 */ /* 0x0005e600081004ff */
.L_x_125:
[----:B------:R-:W-:Y:S01]  /*7e50*/  ISETP.NE.AND P2, PT, R73, RZ, PT ;  /* 0x000000ff4900720c */ /* 0x000fe20003f45270 */
[----:B------:R-:W-:Y:S01]  /*7e60*/  UIADD3 UR49, UPT, UPT, UR49, 0x4, URZ ;  /* 0x0000000431317890 */ /* 0x000fe2000fffe0ff */
[----:B------:R-:W-:Y:S01]  /*7e70*/  ISETP.NE.AND P0, PT, R75, 0x2, PT ;  /* 0x000000024b00780c */ /* 0x000fe20003f05270 */
[----:B------:R-:W-:Y:S01]  /*7e80*/  IMAD.IADD R20, R29, 0x1, R58 ;  /* 0x000000011d147824 */ /* 0x000fe200078e023a */
[----:B------:R-:W-:Y:S01]  /*7e90*/  ISETP.NE.AND P1, PT, R0, 0x4, PT ;  /* 0x000000040000780c */ /* 0x000fe20003f25270 */
[----:B------:R-:W-:Y:S01]  /*7ea0*/  IMAD.IADD R21, R31, 0x1, R60 ;  /* 0x000000011f157824 */ /* 0x000fe200078e023c */
[----:B------:R-:W-:Y:S02]  /*7eb0*/  SEL R3, RZ, 0x1, P0 ;  /* 0x00000001ff037807 */ /* 0x000fe40000000000 */
[----:B--2---:R-:W-:Y:S02]  /*7ec0*/  SEL R2, RZ, 0x1, P1 ;  /* 0x00000001ff027807 */ /* 0x004fe40000800000 */
[----:B------:R-:W-:Y:S02]  /*7ed0*/  LOP3.LUT R68, R68, R3, RZ, 0x3c, !PT ;  /* 0x0000000344447212 */ /* 0x000fe400078e3cff */
[----:B------:R-:W-:Y:S02]  /*7ee0*/  LOP3.LUT R69, R69, R2, RZ, 0x3c, !PT ;  /* 0x0000000245457212 */ /* 0x000fe400078e3cff */
[----:B------:R-:W-:Y:S02]  /*7ef0*/  @P2 R2UR UR36, R67 ;  /* 0x00000000432422ca */ /* 0x000fe400000e0000 */
[----:B------:R-:W-:Y:S02]  /*7f00*/  SEL R75, R75, RZ, P0 ;  /* 0x000000ff4b4b7207 */ /* 0x000fe40000000000 */
[----:B------:R-:W-:Y:S01]  /*7f10*/  SEL R30, R0, RZ, P1 ;  /* 0x000000ff001e7207 */ /* 0x000fe20000800000 */
[----:B------:R-:W-:Y:S10]  /*7f20*/  @P2 BRA `(.L_x_126) ;  /* 0xffffffd000182947 */ /* 0x000ff4000383ffff */
[----:B------:R-:W-:-:S09]  /*7f30*/  UISETP.NE.AND UP0, UPT, UR50, URZ, UPT ;  /* 0x000000ff3200728c */ /* 0x000fd2000bf05270 */
[----:B------:R-:W-:Y:S05]  /*7f40*/  BRA.U !UP0, `(.L_x_127) ;  /* 0x0000000108487547 */ /* 0x000fea000b800000 */
[----:B------:R-:W2:Y:S02]  /*7f50*/  LDCU.64 UR4, c[0x0][0x890] ;  /* 0x00011200ff0477ac */ /* 0x000ea40008000a00 */
[----:B--2---:R-:W-:-:S04]  /*7f60*/  UISETP.NE.U32.AND UP0, UPT, UR4, URZ, UPT ;  /* 0x000000ff0400728c */ /* 0x004fc8000bf05070 */
[----:B------:R-:W-:-:S09]  /*7f70*/  UISETP.NE.AND.EX UP0, UPT, UR5, URZ, UPT, UP0 ;  /* 0x000000ff0500728c */ /* 0x000fd2000bf05300 */
[----:B------:R-:W-:Y:S05]  /*7f80*/  BRA.U UP0, `(.L_x_128) ;  /* 0x00000001000c7547 */ /* 0x000fea000b800000 */
[----:B------:R-:W-:-:S13]  /*7f90*/  FSETP.NEU.AND P0, PT, R35, RZ, PT ;  /* 0x000000ff2300720b */ /* 0x000fda0003f0d000 */
[----:B------:R-:W-:Y:S05]  /*7fa0*/  @!P0 EXIT ;  /* 0x000000000000894d */ /* 0x000fea0003800000 */
[----:B------:R-:W-:Y:S05]  /*7fb0*/  BRA `(.L_x_127) ;  /* 0x00000000002c7947 */ /* 0x000fea0003800000 */
.L_x_128:
[----:B------:R-:W-:Y:S01]  /*7fc0*/  ISETP.NE.AND P0, PT, R74, RZ, PT ;  /* 0x000000ff4a00720c */ /* 0x000fe20003f05270 */
[----:B------:R-:W-:-:S12]  /*7fd0*/  BSSY.RECONVERGENT B0, `(.L_x_127) ;  /* 0x0000009000007945 */ /* 0x000fd80003800200 */
[----:B------:R-:W-:Y:S05]  /*7fe0*/  @P0 BRA `(.L_x_129) ;  /* 0x0000000000140947 */ /* 0x000fea0003800000 */
[----:B------:R-:W2:Y:S02]  /*7ff0*/  LDCU.64 UR4, c[0x0][0x888] ;  /* 0x00011100ff0477ac */ /* 0x000ea40008000a00 */
[----:B--2---:R-:W-:-:S04]  /*8000*/  ISETP.NE.U32.AND P0, PT, RZ, UR4, PT ;  /* 0x00000004ff007c0c */ /* 0x004fc8000bf05070 */
[----:B------:R-:W-:-:S13]  /*8010*/  ISETP.NE.AND.EX P0, PT, RZ, UR5, PT, P0 ;  /* 0x00000005ff007c0c */ /* 0x000fda000bf05300 */
[----:B------:R-:W-:Y:S05]  /*8020*/  @!P0 EXIT ;  /* 0x000000000000894d */ /* 0x000fea0003800000 */
[----:B------:R-:W-:Y:S05]  /*8030*/  BRA `(.L_x_130) ;  /* 0x0000000000087947 */ /* 0x000fea0003800000 */
.L_x_129:
[----:B------:R-:W-:-:S13]  /*8040*/  FSETP.NEU.AND P0, PT, R35, RZ, PT ;  /* 0x000000ff2300720b */ /* 0x000fda0003f0d000 */
[----:B------:R-:W-:Y:S05]  /*8050*/  @!P0 EXIT ;  /* 0x000000000000894d */ /* 0x000fea0003800000 */
.L_x_130:
[----:B------:R-:W-:Y:S05]  /*8060*/  BSYNC.RECONVERGENT B0 ;  /* 0x0000000000007941 */ /* 0x000fea0003800200 */
.L_x_127:
[----:B------:R-:W-:Y:S01]  /*8070*/  ULEA UR4, UR51, UR48, 0x3 ;  /* 0x0000003033047291 */ /* 0x000fe2000f8e18ff */
[----:B------:R-:W-:-:S04]  /*8080*/  DEPBAR.LE SB0, 0x0 ;  /* 0x000080000000791a */ /* 0x000fc80000000000 */
[----:B------:R-:W-:-:S04]  /*8090*/  UIADD3 UR4, UPT, UPT, UR4, 0x60, URZ ;  /* 0x0000006004047890 */ /* 0x000fc8000fffe0ff */
[----:B------:R-:W-:-:S09]  /*80a0*/  UPRMT UR4, UR37, 0x654, UR4 ;  /* 0x0000065425047896 */ /* 0x000fd20008000004 */
[----:B------:R-:W-:Y:S01]  /*80b0*/  SYNCS.ARRIVE.TRANS64.RED.A1T0 RZ, [UR4], RZ ;  /* 0x000000ffffff79a7 */ /* 0x000fe20008100404 */
[----:B------:R-:W-:Y:S05]  /*80c0*/  EXIT ;  /* 0x000000000000794d */ /* 0x000fea0003800000 */
.L_x_19:
[----:B--2---:R2:W1:Y:S02]  /*80d0*/  SYNCS.PHASECHK.TRANS64.TRYWAIT P0, [R3+URZ+0x100], R2 ;  /* 0x00010002030075a7 */ /* 0x00446400080011ff */
[----:B-1----:R-:W-:Y:S05]  /*80e0*/  @!P0 NANOSLEEP.SYNCS 0x989680 ;  /* 0x009896800000895d */ /* 0x002fea0003900000 */
[----:B------:R-:W1:Y:S02]  /*80f0*/  @!P0 SYNCS.PHASECHK.TRANS64 P0, [R3+URZ+0x100], R2 ;  /* 0x00010002030085a7 */ /* 0x000e6400080010ff */
[----:B-1----:R-:W-:Y:S05]  /*8100*/  @!P0 BRA `(.L_x_19) ;  /* 0xfffffffc00f08947 */ /* 0x002fea000383ffff */
[----:B------:R-:W-:Y:S05]  /*8110*/  BRA `(.L_x_131) ;  /* 0xffffff9400347947 */ /* 0x000fea000383ffff */
.L_x_22:
[----:B-1----:R-:W-:-:S07]  /*8120*/  MOV R2, UR33 ;  /* 0x0000002100027c02 */ /* 0x002fce0008000f00 */
.L_x_132:
[----:B-1----:R1:W2:Y:S02]  /*8130*/  SYNCS.PHASECHK.TRANS64.TRYWAIT P0, [R2+URZ+0x20], R5 ;  /* 0x00002005020075a7 */ /* 0x0022a400080011ff */
[----:B--2---:R-:W-:Y:S05]  /*8140*/  @!P0 NANOSLEEP.SYNCS 0x989680 ;  /* 0x009896800000895d */ /* 0x004fea0003900000 */
[----:B------:R-:W2:Y:S02]  /*8150*/  @!P0 SYNCS.PHASECHK.TRANS64 P0, [R2+URZ+0x20], R5 ;  /* 0x00002005020085a7 */ /* 0x000ea400080010ff */
[----:B--2---:R-:W-:Y:S05]  /*8160*/  @!P0 BRA `(.L_x_132) ;  /* 0xfffffffc00f08947 */ /* 0x004fea000383ffff */
[----:B------:R-:W-:Y:S05]  /*8170*/  BRA `(.L_x_21) ;  /* 0xffffff9400847947 */ /* 0x000fea000383ffff */
.L_x_28:
[----:B-1----:R-:W-:-:S07]  /*8180*/  MOV R2, UR25 ;  /* 0x0000001900027c02 */ /* 0x002fce0008000f00 */
.L_x_133:
[----:B-1----:R1:W2:Y:S02]  /*8190*/  SYNCS.PHASECHK.TRANS64.TRYWAIT P0, [R2+URZ+0x20], R5 ;  /* 0x00002005020075a7 */ /* 0x0022a400080011ff */
[----:B--2---:R-:W-:Y:S05]  /*81a0*/  @!P0 NANOSLEEP.SYNCS 0x989680 ;  /* 0x009896800000895d */ /* 0x004fea0003900000 */
[----:B------:R-:W2:Y:S02]  /*81b0*/  @!P0 SYNCS.PHASECHK.TRANS64 P0, [R2+URZ+0x20], R5 ;  /* 0x00002005020085a7 */ /* 0x000ea400080010ff */
[----:B--2---:R-:W-:Y:S05]  /*81c0*/  @!P0 BRA `(.L_x_133) ;  /* 0xfffffffc00f08947 */ /* 0x004fea000383ffff */
[----:B------:R-:W-:Y:S05]  /*81d0*/  BRA `(.L_x_27) ;  /* 0xffffff9800447947 */ /* 0x000fea000383ffff */
.L_x_32:
[----:B-1----:R1:W2:Y:S02]  /*81e0*/  SYNCS.PHASECHK.TRANS64.TRYWAIT P0, [R2+URZ+0x90], R3 ;  /* 0x00009003020075a7 */ /* 0x0022a400080011ff */
[----:B--2---:R-:W-:Y:S05]  /*81f0*/  @!P0 NANOSLEEP.SYNCS 0x989680 ;  /* 0x009896800000895d */ /* 0x004fea0003900000 */
[----:B------:R-:W2:Y:S02]  /*8200*/  @!P0 SYNCS.PHASECHK.TRANS64 P0, [R2+URZ+0x90], R3 ;  /* 0x00009003020085a7 */ /* 0x000ea400080010ff */
[----:B--2---:R-:W-:Y:S05]  /*8210*/  @!P0 BRA `(.L_x_32) ;  /* 0xfffffffc00f08947 */ /* 0x004fea000383ffff */
[----:B------:R-:W-:Y:S05]  /*8220*/  BRA `(.L_x_134) ;  /* 0xffffff9800ec7947 */ /* 0x000fea000383ffff */
.L_x_36:
[----:B----4-:R-:W-:-:S07]  /*8230*/  MOV R0, UR5 ;  /* 0x0000000500007c02 */ /* 0x010fce0008000f00 */
.L_x_135:
[----:B-1----:R1:W2:Y:S02]  /*8240*/  SYNCS.PHASECHK.TRANS64.TRYWAIT P0, [R0+URZ], R3 ;  /* 0x00000003000075a7 */ /* 0x0022a400080011ff */
[----:B--2---:R-:W-:Y:S05]  /*8250*/  @!P0 NANOSLEEP.SYNCS 0x989680 ;  /* 0x009896800000895d */ /* 0x004fea0003900000 */
[----:B------:R-:W2:Y:S02]  /*8260*/  @!P0 SYNCS.PHASECHK.TRANS64 P0, [R0+URZ], R3 ;  /* 0x00000003000085a7 */ /* 0x000ea400080010ff */
[----:B--2---:R-:W-:Y:S05]  /*8270*/  @!P0 BRA `(.L_x_135) ;  /* 0xfffffffc00f08947 */ /* 0x004fea000383ffff */
[----:B------:R-:W-:Y:S05]  /*8280*/  BRA `(.L_x_136) ;  /* 0xffffffa0005c7947 */ /* 0x000fea000383ffff */
.L_x_37:
[----:B----4-:R-:W-:-:S07]  /*8290*/  MOV R0, UR5 ;  /* 0x0000000500007c02 */ /* 0x010fce0008000f00 */
.L_x_137:
[----:B-1----:R1:W2:Y:S02]  /*82a0*/  SYNCS.PHASECHK.TRANS64.TRYWAIT P0, [R0+URZ], R3 ;  /* 0x00000003000075a7 */ /* 0x0022a400080011ff */
[----:B--2---:R-:W-:Y:S05]  /*82b0*/  @!P0 NANOSLEEP.SYNCS 0x989680 ;  /* 0x009896800000895d */ /* 0x004fea0003900000 */
[----:B------:R-:W2:Y:S02]  /*82c0*/  @!P0 SYNCS.PHASECHK.TRANS64 P0, [R0+URZ], R3 ;  /* 0x00000003000085a7 */ /* 0x000ea400080010ff */
[----:B--2---:R-:W-:Y:S05]  /*82d0*/  @!P0 BRA `(.L_x_137) ;  /* 0xfffffffc00f08947 */ /* 0x004fea000383ffff */
[----:B------:R-:W-:Y:S05]  /*82e0*/  BRA `(.L_x_138) ;  /* 0xffffffa000687947 */ /* 0x000fea000383ffff */
.L_x_38:
[----:B----4-:R-:W-:-:S07]  /*82f0*/  MOV R0, UR5 ;  /* 0x0000000500007c02 */ /* 0x010fce0008000f00 */
.L_x_139:
[----:B-1----:R1:W2:Y:S02]  /*8300*/  SYNCS.PHASECHK.TRANS64.TRYWAIT P0, [R0+URZ], R3 ;  /* 0x00000003000075a7 */ /* 0x0022a400080011ff */
[----:B--2---:R-:W-:Y:S05]  /*8310*/  @!P0 NANOSLEEP.SYNCS 0x989680 ;  /* 0x009896800000895d */ /* 0x004fea0003900000 */
[----:B------:R-:W2:Y:S02]  /*8320*/  @!P0 SYNCS.PHASECHK.TRANS64 P0, [R0+URZ], R3 ;  /* 0x00000003000085a7 */ /* 0x000ea400080010ff */
[----:B--2---:R-:W-:Y:S05]  /*8330*/  @!P0 BRA `(.L_x_139) ;  /* 0xfffffffc00f08947 */ /* 0x004fea000383ffff */
[----:B------:R-:W-:Y:S05]  /*8340*/  BRA `(.L_x_140) ;  /* 0xffffffa000747947 */ /* 0x000fea000383ffff */
.L_x_41:
[----:B-1----:R1:W2:Y:S02]  /*8350*/  SYNCS.PHASECHK.TRANS64.TRYWAIT P0, [R0+URZ+0xf0], R5 ;  /* 0x0000f005000075a7 */ /* 0x0022a400080011ff */
[----:B--2---:R-:W-:Y:S05]  /*8360*/  @!P0 NANOSLEEP.SYNCS 0x989680 ;  /* 0x009896800000895d */ /* 0x004fea0003900000 */
[----:B------:R-:W2:Y:S02]  /*8370*/  @!P0 SYNCS.PHASECHK.TRANS64 P0, [R0+URZ+0xf0], R5 ;  /* 0x0000f005000085a7 */ /* 0x000ea400080010ff */
[----:B--2---:R-:W-:Y:S05]  /*8380*/  @!P0 BRA `(.L_x_41) ;  /* 0xfffffffc00f08947 */ /* 0x004fea000383ffff */
[----:B------:R-:W-:Y:S05]  /*8390*/  BRA `(.L_x_141) ;  /* 0xffffffa000d07947 */ /* 0x000fea000383ffff */
.L_x_42:
[----:B------:R-:W-:-:S07]  /*83a0*/  MOV R0, UR5 ;  /* 0x0000000500007c02 */ /* 0x000fce0008000f00 */
.L_x_142:
[----:B-1----:R1:W2:Y:S02]  /*83b0*/  SYNCS.PHASECHK.TRANS64.TRYWAIT P0, [R0+URZ+0xa0], R5 ;  /* 0x0000a005000075a7 */ /* 0x0022a400080011ff */
[----:B--2---:R-:W-:Y:S05]  /*83c0*/  @!P0 NANOSLEEP.SYNCS 0x989680 ;  /* 0x009896800000895d */ /* 0x004fea0003900000 */
[----:B------:R-:W2:Y:S02]  /*83d0*/  @!P0 SYNCS.PHASECHK.TRANS64 P0, [R0+URZ+0xa0], R5 ;  /* 0x0000a005000085a7 */ /* 0x000ea400080010ff */
[----:B--2---:R-:W-:Y:S05]  /*83e0*/  @!P0 BRA `(.L_x_142) ;  /* 0xfffffffc00f08947 */ /* 0x004fea000383ffff */
[----:B------:R-:W-:Y:S05]  /*83f0*/  BRA `(.L_x_143) ;  /* 0xffffffa000e07947 */ /* 0x000fea000383ffff */
.L_x_43:
[----:B-1----:R1:W2:Y:S02]  /*8400*/  SYNCS.PHASECHK.TRANS64.TRYWAIT P1, [R0+URZ+0x90], R5 ;  /* 0x00009005000075a7 */ /* 0x0022a400080211ff */
[----:B--2---:R-:W-:Y:S05]  /*8410*/  @!P1 NANOSLEEP.SYNCS 0x989680 ;  /* 0x009896800000995d */ /* 0x004fea0003900000 */
[----:B------:R-:W2:Y:S02]  /*8420*/  @!P1 SYNCS.PHASECHK.TRANS64 P1, [R0+URZ+0x90], R5 ;  /* 0x00009005000095a7 */ /* 0x000ea400080210ff */
[----:B--2---:R-:W-:Y:S05]  /*8430*/  @!P1 BRA `(.L_x_43) ;  /* 0xfffffffc00f09947 */ /* 0x004fea000383ffff */
[----:B------:R-:W-:Y:S05]  /*8440*/  BRA `(.L_x_144) ;  /* 0xffffffa400107947 */ /* 0x000fea000383ffff */
.L_x_46:
[----:B------:R-:W-:-:S07]  /*8450*/  MOV R0, UR5 ;  /* 0x0000000500007c02 */ /* 0x000fce0008000f00 */
.L_x_145:
[----:B-1----:R1:W2:Y:S02]  /*8460*/  SYNCS.PHASECHK.TRANS64.TRYWAIT P0, [R0+URZ+0xa0], R3 ;  /* 0x0000a003000075a7 */ /* 0x0022a400080011ff */
[----:B--2---:R-:W-:Y:S05]  /*8470*/  @!P0 NANOSLEEP.SYNCS 0x989680 ;  /* 0x009896800000895d */ /* 0x004fea0003900000 */
[----:B------:R-:W2:Y:S02]  /*8480*/  @!P0 SYNCS.PHASECHK.TRANS64 P0, [R0+URZ+0xa0], R3 ;  /* 0x0000a003000085a7 */ /* 0x000ea400080010ff */
[----:B--2---:R-:W-:Y:S05]  /*8490*/  @!P0 BRA `(.L_x_145) ;  /* 0xfffffffc00f08947 */ /* 0x004fea000383ffff */
[----:B------:R-:W-:Y:S05]  /*84a0*/  BRA `(.L_x_45) ;  /* 0xffffffa400647947 */ /* 0x000fea000383ffff */
.L_x_53:
[----:B-1----:R1:W2:Y:S02]  /*84b0*/  SYNCS.PHASECHK.TRANS64.TRYWAIT P1, [R0+URZ+0x90], R5 ;  /* 0x00009005000075a7 */ /* 0x0022a400080211ff */
[----:B--2---:R-:W-:Y:S05]  /*84c0*/  @!P1 NANOSLEEP.SYNCS 0x989680 ;  /* 0x009896800000995d */ /* 0x004fea0003900000 */
[----:B------:R-:W2:Y:S02]  /*84d0*/  @!P1 SYNCS.PHASECHK.TRANS64 P1, [R0+URZ+0x90], R5 ;  /* 0x00009005000095a7 */ /* 0x000ea400080210ff */
[----:B--2---:R-:W-:Y:S05]  /*84e0*/  @!P1 BRA `(.L_x_53) ;  /* 0xfffffffc00f09947 */ /* 0x004fea000383ffff */
[----:B------:R-:W-:Y:S05]  /*84f0*/  BRA `(.L_x_146) ;  /* 0xffffffa800f07947 */ /* 0x000fea000383ffff */
.L_x_54:
[----:B------:R-:W-:-:S07]  /*8500*/  MOV R3, UR6 ;  /* 0x0000000600037c02 */ /* 0x000fce0008000f00 */
.L_x_147:
[----:B-1----:R1:W2:Y:S02]  /*8510*/  SYNCS.PHASECHK.TRANS64.TRYWAIT P0, [R3+URZ+0xd0], R0 ;  /* 0x0000d000030075a7 */ /* 0x0022a400080011ff */
[----:B--2---:R-:W-:Y:S05]  /*8520*/  @!P0 NANOSLEEP.SYNCS 0x989680 ;  /* 0x009896800000895d */ /* 0x004fea0003900000 */
[----:B------:R-:W2:Y:S02]  /*8530*/  @!P0 SYNCS.PHASECHK.TRANS64 P0, [R3+URZ+0xd0], R0 ;  /* 0x0000d000030085a7 */ /* 0x000ea400080010ff */
[----:B--2---:R-:W-:Y:S05]  /*8540*/  @!P0 BRA `(.L_x_147) ;  /* 0xfffffffc00f08947 */ /* 0x004fea000383ffff */
[----:B------:R-:W-:Y:S05]  /*8550*/  BRA `(.L_x_148) ;  /* 0xffffffac00407947 */ /* 0x000fea000383ffff */
.L_x_57:
[----:B------:R-:W-:Y:S07]  /*8560*/  MOV R0, UR10 ;  /* 0x0000000a00007c02 */ /* 0x000fee0008000f00 */
.L_x_149:
[----:B-1----:R1:W2:Y:S02]  /*8570*/  SYNCS.PHASECHK.TRANS64.TRYWAIT P0, [R0+URZ], R3 ;  /* 0x00000003000075a7 */ /* 0x0022a400080011ff */
[----:B--2---:R-:W-:Y:S05]  /*8580*/  @!P0 NANOSLEEP.SYNCS 0x989680 ;  /* 0x009896800000895d */ /* 0x004fea0003900000 */
[----:B------:R-:W2:Y:S02]  /*8590*/  @!P0 SYNCS.PHASECHK.TRANS64 P0, [R0+URZ], R3 ;  /* 0x00000003000085a7 */ /* 0x000ea400080010ff */
[----:B--2---:R-:W-:Y:S05]  /*85a0*/  @!P0 BRA `(.L_x_149) ;  /* 0xfffffffc00f08947 */ /* 0x004fea000383ffff */
[----:B------:R-:W-:Y:S05]  /*85b0*/  BRA `(.L_x_56) ;  /* 0xffffffac005c7947 */ /* 0x000fea000383ffff */
.L_x_60:
[----:B------:R-:W-:-:S07]  /*85c0*/  MOV R0, UR6 ;  /* 0x0000000600007c02 */ /* 0x000fce0008000f00 */
.L_x_150:
[----:B--2---:R2:W4:Y:S02]  /*85d0*/  SYNCS.PHASECHK.TRANS64.TRYWAIT P0, [R0+URZ], R3 ;  /* 0x00000003000075a7 */ /* 0x00452400080011ff */
[----:B----4-:R-:W-:Y:S05]  /*85e0*/  @!P0 NANOSLEEP.SYNCS 0x989680 ;  /* 0x009896800000895d */ /* 0x010fea0003900000 */
[----:B------:R-:W4:Y:S02]  /*85f0*/  @!P0 SYNCS.PHASECHK.TRANS64 P0, [R0+URZ], R3 ;  /* 0x00000003000085a7 */ /* 0x000f2400080010ff */
[----:B----4-:R-:W-:Y:S05]  /*8600*/  @!P0 BRA `(.L_x_150) ;  /* 0xfffffffc00f08947 */ /* 0x010fea000383ffff */
[----:B------:R-:W-:Y:S05]  /*8610*/  BRA `(.L_x_151) ;  /* 0xffffffb000887947 */ /* 0x000fea000383ffff */
.L_x_61:
[----:B------:R-:W-:-:S07]  /*8620*/  MOV R0, UR6 ;  /* 0x0000000600007c02 */ /* 0x000fce0008000f00 */
.L_x_152:
[----:B-1----:R1:W2:Y:S02]  /*8630*/  SYNCS.PHASECHK.TRANS64.TRYWAIT P0, [R0+URZ], R3 ;  /* 0x00000003000075a7 */ /* 0x0022a400080011ff */
[----:B--2---:R-:W-:Y:S05]  /*8640*/  @!P0 NANOSLEEP.SYNCS 0x989680 ;  /* 0x009896800000895d */ /* 0x004fea0003900000 */
[----:B------:R-:W2:Y:S02]  /*8650*/  @!P0 SYNCS.PHASECHK.TRANS64 P0, [R0+URZ], R3 ;  /* 0x00000003000085a7 */ /* 0x000ea400080010ff */
[----:B--2---:R-:W-:Y:S05]  /*8660*/  @!P0 BRA `(.L_x_152) ;  /* 0xfffffffc00f08947 */ /* 0x004fea000383ffff */
[----:B------:R-:W-:Y:S05]  /*8670*/  BRA `(.L_x_153) ;  /* 0xffffffb000947947 */ /* 0x000fea000383ffff */
.L_x_62:
[----:B------:R-:W-:-:S07]  /*8680*/  MOV R0, UR6 ;  /* 0x0000000600007c02 */ /* 0x000fce0008000f00 */
.L_x_154:
[----:B-1----:R1:W2:Y:S02]  /*8690*/  SYNCS.PHASECHK.TRANS64.TRYWAIT P0, [R0+URZ], R3 ;  /* 0x00000003000075a7 */ /* 0x0022a400080011ff */
[----:B--2---:R-:W-:Y:S05]  /*86a0*/  @!P0 NANOSLEEP.SYNCS 0x989680 ;  /* 0x009896800000895d */ /* 0x004fea0003900000 */
[----:B------:R-:W2:Y:S02]  /*86b0*/  @!P0 SYNCS.PHASECHK.TRANS64 P0, [R0+URZ], R3 ;  /* 0x00000003000085a7 */ /* 0x000ea400080010ff */
[----:B--2---:R-:W-:Y:S05]  /*86c0*/  @!P0 BRA `(.L_x_154) ;  /* 0xfffffffc00f08947 */ /* 0x004fea000383ffff */
[----:B------:R-:W-:Y:S05]  /*86d0*/  BRA `(.L_x_155) ;  /* 0xffffffb000a07947 */ /* 0x000fea000383ffff */
.L_x_63:
[----:B------:R-:W-:-:S07]  /*86e0*/  MOV R0, UR7 ;  /* 0x0000000700007c02 */ /* 0x000fce0008000f00 */
.L_x_156:
[----:B-1----:R1:W2:Y:S02]  /*86f0*/  SYNCS.PHASECHK.TRANS64.TRYWAIT P0, [R0+URZ], R3 ;  /* 0x00000003000075a7 */ /* 0x0022a400080011ff */
[----:B--2---:R-:W-:Y:S05]  /*8700*/  @!P0 NANOSLEEP.SYNCS 0x989680 ;  /* 0x009896800000895d */ /* 0x004fea0003900000 */
[----:B------:R-:W2:Y:S02]  /*8710*/  @!P0 SYNCS.PHASECHK.TRANS64 P0, [R0+URZ], R3 ;  /* 0x00000003000085a7 */ /* 0x000ea400080010ff */
[----:B--2---:R-:W-:Y:S05]  /*8720*/  @!P0 BRA `(.L_x_156) ;  /* 0xfffffffc00f08947 */ /* 0x004fea000383ffff */
[----:B------:R-:W-:Y:S05]  /*8730*/  BRA `(.L_x_157) ;  /* 0xffffffb000ac7947 */ /* 0x000fea000383ffff */
.L_x_68:
[----:B--2---:R2:W3:Y:S02]  /*8740*/  SYNCS.PHASECHK.TRANS64.TRYWAIT P0, [R0+URZ+0x90], R3 ;  /* 0x00009003000075a7 */ /* 0x0044e400080011ff */
[----:B---3--:R-:W-:Y:S05]  /*8750*/  @!P0 NANOSLEEP.SYNCS 0x989680 ;  /* 0x009896800000895d */ /* 0x008fea0003900000 */
[----:B------:R-:W3:Y:S02]  /*8760*/  @!P0 SYNCS.PHASECHK.TRANS64 P0, [R0+URZ+0x90], R3 ;  /* 0x00009003000085a7 */ /* 0x000ee400080010ff */
[----:B---3--:R-:W-:Y:S05]  /*8770*/  @!P0 BRA `(.L_x_68) ;  /* 0xfffffffc00f08947 */ /* 0x008fea000383ffff */
[----:B------:R-:W-:Y:S05]  /*8780*/  BRA `(.L_x_158) ;  /* 0xffffffb400b87947 */ /* 0x000fea000383ffff */
.L_x_71:
[----:B------:R-:W-:Y:S07]  /*8790*/  MOV R0, UR7 ;  /* 0x0000000700007c02 */ /* 0x000fee0008000f00 */
.L_x_159:
[----:B--2---:R2:W3:Y:S02]  /*87a0*/  SYNCS.PHASECHK.TRANS64.TRYWAIT P0, [R0+URZ+0x88], R3 ;  /* 0x00008803000075a7 */ /* 0x0044e400080011ff */
[----:B---3--:R-:W-:Y:S05]  /*87b0*/  @!P0 NANOSLEEP.SYNCS 0x989680 ;  /* 0x009896800000895d */ /* 0x008fea0003900000 */
[----:B------:R-:W3:Y:S02]  /*87c0*/  @!P0 SYNCS.PHASECHK.TRANS64 P0, [R0+URZ+0x88], R3 ;  /* 0x00008803000085a7 */ /* 0x000ee400080010ff */
[----:B---3--:R-:W-:Y:S05]  /*87d0*/  @!P0 BRA `(.L_x_159) ;  /* 0xfffffffc00f08947 */ /* 0x008fea000383ffff */
[----:B------:R-:W-:Y:S05]  /*87e0*/  BRA `(.L_x_70) ;  /* 0xffffffb800987947 */ /* 0x000fea000383ffff */
.L_x_74:
[----:B------:R-:W-:Y:S07]  /*87f0*/  MOV R3, UR7 ;  /* 0x0000000700037c02 */ /* 0x000fee0008000f00 */
.L_x_160:
[----:B-1----:R1:W2:Y:S02]  /*8800*/  SYNCS.PHASECHK.TRANS64.TRYWAIT P0, [R3+URZ+0x60], R12 ;  /* 0x0000600c030075a7 */ /* 0x0022a400080011ff */
[----:B--2---:R-:W-:Y:S05]  /*8810*/  @!P0 NANOSLEEP.SYNCS 0x989680 ;  /* 0x009896800000895d */ /* 0x004fea0003900000 */
[----:B------:R-:W2:Y:S02]  /*8820*/  @!P0 SYNCS.PHASECHK.TRANS64 P0, [R3+URZ+0x60], R12 ;  /* 0x0000600c030085a7 */ /* 0x000ea400080010ff */
[----:B--2---:R-:W-:Y:S05]  /*8830*/  @!P0 BRA `(.L_x_160) ;  /* 0xfffffffc00f08947 */ /* 0x004fea000383ffff */
[----:B------:R-:W-:Y:S05]  /*8840*/  BRA `(.L_x_161) ;  /* 0xffffffbc00107947 */ /* 0x000fea000383ffff */
.L_x_75:
[----:B-1----:R-:W-:Y:S07]  /*8850*/  MOV R3, UR7 ;  /* 0x0000000700037c02 */ /* 0x002fee0008000f00 */
.L_x_162:
[----:B-1----:R1:W2:Y:S02]  /*8860*/  SYNCS.PHASECHK.TRANS64.TRYWAIT P0, [R3+URZ+0x68], R12 ;  /* 0x0000680c030075a7 */ /* 0x0022a400080011ff */
[----:B--2---:R-:W-:Y:S05]  /*8870*/  @!P0 NANOSLEEP.SYNCS 0x989680 ;  /* 0x009896800000895d */ /* 0x004fea0003900000 */
[----:B------:R-:W2:Y:S02]  /*8880*/  @!P0 SYNCS.PHASECHK.TRANS64 P0, [R3+URZ+0x68], R12 ;  /* 0x0000680c030085a7 */ /* 0x000ea400080010ff */
[----:B--2---:R-:W-:Y:S05]  /*8890*/  @!P0 BRA `(.L_x_162) ;  /* 0xfffffffc00f08947 */ /* 0x004fea000383ffff */
[----:B------:R-:W-:Y:S05]  /*88a0*/  BRA `(.L_x_163) ;  /* 0xffffffbc004c7947 */ /* 0x000fea000383ffff */
.L_x_76:
[----:B-1----:R-:W-:Y:S07]  /*88b0*/  MOV R3, UR7 ;  /* 0x0000000700037c02 */ /* 0x002fee0008000f00 */
.L_x_164:
[----:B-1----:R1:W2:Y:S02]  /*88c0*/  SYNCS.PHASECHK.TRANS64.TRYWAIT P0, [R3+URZ+0x70], R12 ;  /* 0x0000700c030075a7 */ /* 0x0022a400080011ff */
[----:B--2---:R-:W-:Y:S05]  /*88d0*/  @!P0 NANOSLEEP.SYNCS 0x989680 ;  /* 0x009896800000895d */ /* 0x004fea0003900000 */
[----:B------:R-:W2:Y:S02]  /*88e0*/  @!P0 SYNCS.PHASECHK.TRANS64 P0, [R3+URZ+0x70], R12 ;  /* 0x0000700c030085a7 */ /* 0x000ea400080010ff */
[----:B--2---:R-:W-:Y:S05]  /*88f0*/  @!P0 BRA `(.L_x_164) ;  /* 0xfffffffc00f08947 */ /* 0x004fea000383ffff */
[----:B------:R-:W-:Y:S05]  /*8900*/  BRA `(.L_x_165) ;  /* 0xffffffbc00947947 */ /* 0x000fea000383ffff */
.L_x_77:
[----:B------:R-:W-:Y:S07]  /*8910*/  MOV R3, UR7 ;  /* 0x0000000700037c02 */ /* 0x000fee0008000f00 */
.L_x_166:
[----:B-1----:R1:W2:Y:S02]  /*8920*/  SYNCS.PHASECHK.TRANS64.TRYWAIT P0, [R3+URZ+0x78], R12 ;  /* 0x0000780c030075a7 */ /* 0x0022a400080011ff */
[----:B--2---:R-:W-:Y:S05]  /*8930*/  @!P0 NANOSLEEP.SYNCS 0x989680 ;  /* 0x009896800000895d */ /* 0x004fea0003900000 */
[----:B------:R-:W2:Y:S02]  /*8940*/  @!P0 SYNCS.PHASECHK.TRANS64 P0, [R3+URZ+0x78], R12 ;  /* 0x0000780c030085a7 */ /* 0x000ea400080010ff */
[----:B--2---:R-:W-:Y:S05]  /*8950*/  @!P0 BRA `(.L_x_166) ;  /* 0xfffffffc00f08947 */ /* 0x004fea000383ffff */
[----:B------:R-:W-:Y:S05]  /*8960*/  BRA `(.L_x_167) ;  /* 0xffffffc0001c7947 */ /* 0x000fea000383ffff */
.L_x_79:
[----:B------:R-:W-:-:S07]  /*8970*/  MOV R0, UR7 ;  /* 0x0000000700007c02 */ /* 0x000fce0008000f00 */
.L_x_168:
[----:B-1----:R1:W3:Y:S02]  /*8980*/  SYNCS.PHASECHK.TRANS64.TRYWAIT P0, [R0+URZ+0x60], R3 ;  /* 0x00006003000075a7 */ /* 0x0022e400080011ff */
[----:B---3--:R-:W-:Y:S05]  /*8990*/  @!P0 NANOSLEEP.SYNCS 0x989680 ;  /* 0x009896800000895d */ /* 0x008fea0003900000 */
[----:B------:R-:W3:Y:S02]  /*89a0*/  @!P0 SYNCS.PHASECHK.TRANS64 P0, [R0+URZ+0x60], R3 ;  /* 0x00006003000085a7 */ /* 0x000ee400080010ff */
[----:B---3--:R-:W-:Y:S05]  /*89b0*/  @!P0 BRA `(.L_x_168) ;  /* 0xfffffffc00f08947 */ /* 0x008fea000383ffff */
[----:B------:R-:W-:Y:S05]  /*89c0*/  BRA `(.L_x_169) ;  /* 0xffffffc0008c7947 */ /* 0x000fea000383ffff */
.L_x_80:
[----:B-1----:R-:W-:-:S07]  /*89d0*/  MOV R0, UR7 ;  /* 0x0000000700007c02 */ /* 0x002fce0008000f00 */
.L_x_170:
[----:B-1----:R1:W3:Y:S02]  /*89e0*/  SYNCS.PHASECHK.TRANS64.TRYWAIT P0, [R0+URZ+0x68], R3 ;  /* 0x00006803000075a7 */ /* 0x0022e400080011ff */
[----:B---3--:R-:W-:Y:S05]  /*89f0*/  @!P0 NANOSLEEP.SYNCS 0x989680 ;  /* 0x009896800000895d */ /* 0x008fea0003900000 */
[----:B------:R-:W3:Y:S02]  /*8a00*/  @!P0 SYNCS.PHASECHK.TRANS64 P0, [R0+URZ+0x68], R3 ;  /* 0x00006803000085a7 */ /* 0x000ee400080010ff */
[----:B---3--:R-:W-:Y:S05]  /*8a10*/  @!P0 BRA `(.L_x_170) ;  /* 0xfffffffc00f08947 */ /* 0x008fea000383ffff */
[----:B------:R-:W-:Y:S05]  /*8a20*/  BRA `(.L_x_171) ;  /* 0xffffffc0007c7947 */ /* 0x000fea000383ffff */
.L_x_81:
[----:B-1----:R-:W-:-:S07]  /*8a30*/  MOV R0, UR7 ;  /* 0x0000000700007c02 */ /* 0x002fce0008000f00 */
.L_x_172:
[----:B-1----:R1:W3:Y:S02]  /*8a40*/  SYNCS.PHASECHK.TRANS64.TRYWAIT P0, [R0+URZ+0x70], R3 ;  /* 0x00007003000075a7 */ /* 0x0022e400080011ff */
[----:B---3--:R-:W-:Y:S05]  /*8a50*/  @!P0 NANOSLEEP.SYNCS 0x989680 ;  /* 0x009896800000895d */ /* 0x008fea0003900000 */
[----:B------:R-:W3:Y:S02]  /*8a60*/  @!P0 SYNCS.PHASECHK.TRANS64 P0, [R0+URZ+0x70], R3 ;  /* 0x00007003000085a7 */ /* 0x000ee400080010ff */
[----:B---3--:R-:W-:Y:S05]  /*8a70*/  @!P0 BRA `(.L_x_172) ;  /* 0xfffffffc00f08947 */ /* 0x008fea000383ffff */
[----:B------:R-:W-:Y:S05]  /*8a80*/  BRA `(.L_x_173) ;  /* 0xffffffc0006c7947 */ /* 0x000fea000383ffff */
.L_x_83:
[----:B--2---:R2:W4:Y:S02]  /*8a90*/  SYNCS.PHASECHK.TRANS64.TRYWAIT P0, [R0+URZ+0x90], R3 ;  /* 0x00009003000075a7 */ /* 0x00452400080011ff */
[----:B----4-:R-:W-:Y:S05]  /*8aa0*/  @!P0 NANOSLEEP.SYNCS 0x989680 ;  /* 0x009896800000895d */ /* 0x010fea0003900000 */
[----:B------:R-:W4:Y:S02]  /*8ab0*/  @!P0 SYNCS.PHASECHK.TRANS64 P0, [R0+URZ+0x90], R3 ;  /* 0x00009003000085a7 */ /* 0x000f2400080010ff */
[----:B----4-:R-:W-:Y:S05]  /*8ac0*/  @!P0 BRA `(.L_x_83) ;  /* 0xfffffffc00f08947 */ /* 0x010fea000383ffff */
[----:B------:R-:W-:Y:S05]  /*8ad0*/  BRA `(.L_x_174) ;  /* 0xffffffc400407947 */ /* 0x000fea000383ffff */
.L_x_94:
[----:B-1----:R-:W-:Y:S04]  /*8ae0*/  MOV R2, UR48 ;  /* 0x0000003000027c02 */ /* 0x002fe80008000f00 */
[----:B------:R1:W3:Y:S03]  /*8af0*/  SYNCS.PHASECHK.TRANS64.TRYWAIT P1, [R2+URZ+0x40], R3 ;  /* 0x00004003020075a7 */ /* 0x0002e600080211ff */
[----:B---3--:R-:W-:Y:S05]  /*8b00*/  @!P1 NANOSLEEP.SYNCS 0x989680 ;  /* 0x009896800000995d */ /* 0x008fea0003900000 */
[----:B------:R-:W3:Y:S02]  /*8b10*/  @!P1 SYNCS.PHASECHK.TRANS64 P1, [R2+URZ+0x40], R3 ;  /* 0x00004003020095a7 */ /* 0x000ee400080210ff */
[----:B---3--:R-:W-:Y:S05]  /*8b20*/  @!P1 BRA `(.L_x_94) ;  /* 0xfffffffc00ec9947 */ /* 0x008fea000383ffff */
[----:B------:R-:W-:Y:S05]  /*8b30*/  BRA `(.L_x_93) ;  /* 0xffffffd0004c7947 */ /* 0x000fea000383ffff */
.L_x_96:
[----:B-1----:R1:W4:Y:S02]  /*8b40*/  SYNCS.PHASECHK.TRANS64.TRYWAIT P0, [R79+URZ+0xb0], R0 ;  /* 0x0000b0004f0075a7 */ /* 0x00232400080011ff */
[----:B----4-:R-:W-:Y:S05]  /*8b50*/  @!P0 NANOSLEEP.SYNCS 0x989680 ;  /* 0x009896800000895d */ /* 0x010fea0003900000 */
[----:B------:R-:W4:Y:S02]  /*8b60*/  @!P0 SYNCS.PHASECHK.TRANS64 P0, [R79+URZ+0xb0], R0 ;  /* 0x0000b0004f0085a7 */ /* 0x000f2400080010ff */
[----:B----4-:R-:W-:Y:S05]  /*8b70*/  @!P0 BRA `(.L_x_96) ;  /* 0xfffffffc00f08947 */ /* 0x010fea000383ffff */
[----:B------:R-:W-:Y:S05]  /*8b80*/  BRA `(.L_x_95) ;  /* 0xffffffd000707947 */ /* 0x000fea000383ffff */
.L_x_105:
[----:B--2---:R2:W4:Y:S02]  /*8b90*/  SYNCS.PHASECHK.TRANS64.TRYWAIT P0, [R3+URZ+0x40], R0 ;  /* 0x00004000030075a7 */ /* 0x00452400080011ff */
[----:B----4-:R-:W-:Y:S05]  /*8ba0*/  @!P0 NANOSLEEP.SYNCS 0x989680 ;  /* 0x009896800000895d */ /* 0x010fea0003900000 */
[----:B------:R-:W4:Y:S02]  /*8bb0*/  @!P0 SYNCS.PHASECHK.TRANS64 P0, [R3+URZ+0x40], R0 ;  /* 0x00004000030085a7 */ /* 0x000f2400080010ff */
[----:B----4-:R-:W-:Y:S05]  /*8bc0*/  @!P0 BRA `(.L_x_105) ;  /* 0xfffffffc00f08947 */ /* 0x010fea000383ffff */
[----:B------:R-:W-:Y:S05]  /*8bd0*/  BRA `(.L_x_104) ;  /* 0xffffffd8005c7947 */ /* 0x000fea000383ffff */
.L_x_113:
[----:B--2---:R2:W4:Y:S02]  /*8be0*/  SYNCS.PHASECHK.TRANS64.TRYWAIT P0, [R83+URZ+0x40], R4 ;  /* 0x00004004530075a7 */ /* 0x00452400080011ff */
[----:B----4-:R-:W-:Y:S05]  /*8bf0*/  @!P0 NANOSLEEP.SYNCS 0x989680 ;  /* 0x009896800000895d */ /* 0x010fea0003900000 */
[----:B------:R-:W4:Y:S02]  /*8c00*/  @!P0 SYNCS.PHASECHK.TRANS64 P0, [R83+URZ+0x40], R4 ;  /* 0x00004004530085a7 */ /* 0x000f2400080010ff */
[----:B----4-:R-:W-:Y:S05]  /*8c10*/  @!P0 BRA `(.L_x_113) ;  /* 0xfffffffc00f08947 */ /* 0x010fea000383ffff */
[----:B------:R-:W-:Y:S05]  /*8c20*/  BRA `(.L_x_112) ;  /* 0xffffffe000687947 */ /* 0x000fea000383ffff */
.L_x_121:
[----:B--2---:R2:W4:Y:S02]  /*8c30*/  SYNCS.PHASECHK.TRANS64.TRYWAIT P0, [R88+URZ+0x40], R3 ;  /* 0x00004003580075a7 */ /* 0x00452400080011ff */
[----:B----4-:R-:W-:Y:S05]  /*8c40*/  @!P0 NANOSLEEP.SYNCS 0x989680 ;  /* 0x009896800000895d */ /* 0x010fea0003900000 */
[----:B------:R-:W4:Y:S02]  /*8c50*/  @!P0 SYNCS.PHASECHK.TRANS64 P0, [R88+URZ+0x40], R3 ;  /* 0x00004003580085a7 */ /* 0x000f2400080010ff */
[----:B----4-:R-:W-:Y:S05]  /*8c60*/  @!P0 BRA `(.L_x_121) ;  /* 0xfffffffc00f08947 */ /* 0x010fea000383ffff */
[----:B------:R-:W-:Y:S05]  /*8c70*/  BRA `(.L_x_120) ;  /* 0xffffffe800747947 */ /* 0x000fea000383ffff */
        .weak           $__internal_0_$__cuda_sm10x_tcgen05_guardrail_trap_col_being_dealloced_not_returned_by_alloc
        .type           $__internal_0_$__cuda_sm10x_tcgen05_guardrail_trap_col_being_dealloced_not_returned_by_alloc,@function
        .size           $__internal_0_$__cuda_sm10x_tcgen05_guardrail_trap_col_being_dealloced_not_returned_by_alloc,($__internal_1_$__cuda_sm10x_tcgen05_guardrail_trap_phase_invalid_during_alloc - $__internal_0_$__cuda_sm10x_tcgen05_guardrail_trap_col_being_dealloced_not_returned_by_alloc)
$__internal_0_$__cuda_sm10x_tcgen05_guardrail_trap_col_being_dealloced_not_returned_by_alloc:
[----:B------:R-:W-:Y:S05]  /*8c80*/  BPT.TRAP 0x1 ;  /* 0x000000040000795c */ /* 0x000fea0000300000 */
[----:B------:R-:W-:-:S04]  /*8c90*/  HFMA2 R3, -RZ, RZ, 0, 0 ;  /* 0x00000000ff037431 */ /* 0x000fc800000001ff */
[----:B------:R-:W-:Y:S05]  /*8ca0*/  RET.REL.NODEC R2 `(_ZN7cutlass13device_kernelINS_4gemm6kernel13GemmUniversalIN4cute5tupleIJiiiiEEENS1_10collective13CollectiveMmaINS1_35MainloopSm100TmaUmmaWarpSpecializedILi4ELi2ELi4ENS5_IJNS4_1CILi1EEESB_SB_EEEEENS5_IJNSA_ILi64EEENSA_ILi128EEESF_EEENS_6half_tENS5_IJSB_llEEESH_NS5_IJlSB_lEEENS4_8TiledMMAINS4_8MMA_AtomIJNS4_20SM100_MMA_F16BF16_SSISH_SH_fLi64ELi128ELNS4_4UMMA5MajorE1ELSO_0ELNSN_7ScaleInE0ELSP_0EEEEEENS4_6LayoutISC_NS5_IJNSA_ILi0EEEST_ST_EEEEENS5_IJNS4_10UnderscoreESW_SW_EEEEENS4_13SM90_TMA_LOADENS4_14ComposedLayoutINS4_7SwizzleILi3ELi4ELi3EEENS4_18smem_ptr_flag_bitsILi16EEENSS_INS5_IJSE_NSA_ILi8EEEEEENS5_IJSB_SE_EEEEEEEvNS4_8identityESZ_NS10_IS12_S14_NSS_INS5_IJS15_SE_EEENS5_IJSE_SB_EEEEEEEvS1A_EENS_8epilogue10collective18CollectiveEpilogueINS1G_23Sm100TmaWarpSpecializedILi4ELi2ELi16ELb1ELb0EEEJSG_NS5_IJNSS_ISE_SB_EENSS_INSA_ILi32EEESB_EEEEESH_SJ_SH_SJ_NS1G_6fusion15FusionCallbacksIS1K_NS1P_17LinearCombinationISH_fSH_fLNS_15FloatRoundStyleE2EEESG_S1O_JEEENS4_5SM1004TMEM4LOAD26SM100_TMEM_LOAD_16dp256b4xESZ_NS10_INS11_ILi2ELi4ELi3EEES14_NSS_INS5_IJS15_S1M_EEENS5_IJS1M_SB_EEEEEEENS4_17SM75_U32x4_LDSM_NENS4_14SM90_TMA_STOREES23_NS4_17SM90_U32x4_STSM_NENS4_39AutoVectorizingCopyWithAssumedAlignmentILi128EEEEEEvvEEEEvNT_6ParamsE) ;  /* 0xffffff7002d47950 */ /* 0x000fea0003c3ffff */
        .weak           $__internal_1_$__cuda_sm10x_tcgen05_guardrail_trap_phase_invalid_during_alloc
        .type           $__internal_1_$__cuda_sm10x_tcgen05_guardrail_trap_phase_invalid_during_alloc,@function
        .size           $__internal_1_$__cuda_sm10x_tcgen05_guardrail_trap_phase_invalid_during_alloc,($__internal_2_$__cuda_sm10x_tcgen05_guardrail_trap_unallocated_columns_being_dealloced - $__internal_1_$__cuda_sm10x_tcgen05_guardrail_trap_phase_invalid_during_alloc)
$__internal_1_$__cuda_sm10x_tcgen05_guardrail_trap_phase_invalid_during_alloc:
[----:B------:R-:W-:Y:S05]  /*8cb0*/  BPT.TRAP 0x1 ;  /* 0x000000040000795c */ /* 0x000fea0000300000 */
[----:B------:R-:W-:-:S04]  /*8cc0*/  MOV R3, 0x0 ;  /* 0x0000000000037802 */ /* 0x000fc80000000f00 */
[----:B------:R-:W-:Y:S05]  /*8cd0*/  RET.REL.NODEC R2 `(_ZN7cutlass13device_kernelINS_4gemm6kernel13GemmUniversalIN4cute5tupleIJiiiiEEENS1_10collective13CollectiveMmaINS1_35MainloopSm100TmaUmmaWarpSpecializedILi4ELi2ELi4ENS5_IJNS4_1CILi1EEESB_SB_EEEEENS5_IJNSA_ILi64EEENSA_ILi128EEESF_EEENS_6half_tENS5_IJSB_llEEESH_NS5_IJlSB_lEEENS4_8TiledMMAINS4_8MMA_AtomIJNS4_20SM100_MMA_F16BF16_SSISH_SH_fLi64ELi128ELNS4_4UMMA5MajorE1ELSO_0ELNSN_7ScaleInE0ELSP_0EEEEEENS4_6LayoutISC_NS5_IJNSA_ILi0EEEST_ST_EEEEENS5_IJNS4_10UnderscoreESW_SW_EEEEENS4_13SM90_TMA_LOADENS4_14ComposedLayoutINS4_7SwizzleILi3ELi4ELi3EEENS4_18smem_ptr_flag_bitsILi16EEENSS_INS5_IJSE_NSA_ILi8EEEEEENS5_IJSB_SE_EEEEEEEvNS4_8identityESZ_NS10_IS12_S14_NSS_INS5_IJS15_SE_EEENS5_IJSE_SB_EEEEEEEvS1A_EENS_8epilogue10collective18CollectiveEpilogueINS1G_23Sm100TmaWarpSpecializedILi4ELi2ELi16ELb1ELb0EEEJSG_NS5_IJNSS_ISE_SB_EENSS_INSA_ILi32EEESB_EEEEESH_SJ_SH_SJ_NS1G_6fusion15FusionCallbacksIS1K_NS1P_17LinearCombinationISH_fSH_fLNS_15FloatRoundStyleE2EEESG_S1O_JEEENS4_5SM1004TMEM4LOAD26SM100_TMEM_LOAD_16dp256b4xESZ_NS10_INS11_ILi2ELi4ELi3EEES14_NSS_INS5_IJS15_S1M_EEENS5_IJS1M_SB_EEEEEEENS4_17SM75_U32x4_LDSM_NENS4_14SM90_TMA_STOREES23_NS4_17SM90_U32x4_STSM_NENS4_39AutoVectorizingCopyWithAssumedAlignmentILi128EEEEEEvvEEEEvNT_6ParamsE) ;  /* 0xffffff7002c87950 */ /* 0x000fea0003c3ffff */
        .weak           $__internal_2_$__cuda_sm10x_tcgen05_guardrail_trap_unallocated_columns_being_dealloced
        .type           $__internal_2_$__cuda_sm10x_tcgen05_guardrail_trap_unallocated_columns_being_dealloced,@function
        .size           $__internal_2_$__cuda_sm10x_tcgen05_guardrail_trap_unallocated_columns_being_dealloced,(.L_x_176 - $__internal_2_$__cuda_sm10x_tcgen05_guardrail_trap_unallocated_columns_being_dealloced)
$__internal_2_$__cuda_sm10x_tcgen05_guardrail_trap_unallocated_columns_being_dealloced:
[----:B------:R-:W-:Y:S05]  /*8ce0*/  BPT.TRAP 0x1 ;  /* 0x000000040000795c */ /* 0x000fea0000300000 */
[----:B------:R-:W-:-:S04]  /*8cf0*/  HFMA2 R3, -RZ, RZ, 0, 0 ;  /* 0x00000000ff037431 */ /* 0x000fc800000001ff */
[----:B------:R-:W-:Y:S05]  /*8d00*/  RET.REL.NODEC R2 `(_ZN7cutlass13device_kernelINS_4gemm6kernel13GemmUniversalIN4cute5tupleIJiiiiEEENS1_10collective13CollectiveMmaINS1_35MainloopSm100TmaUmmaWarpSpecializedILi4ELi2ELi4ENS5_IJNS4_1CILi1EEESB_SB_EEEEENS5_IJNSA_ILi64EEENSA_ILi128EEESF_EEENS_6half_tENS5_IJSB_llEEESH_NS5_IJlSB_lEEENS4_8TiledMMAINS4_8MMA_AtomIJNS4_20SM100_MMA_F16BF16_SSISH_SH_fLi64ELi128ELNS4_4UMMA5MajorE1ELSO_0ELNSN_7ScaleInE0ELSP_0EEEEEENS4_6LayoutISC_NS5_IJNSA_ILi0EEEST_ST_EEEEENS5_IJNS4_10UnderscoreESW_SW_EEEEENS4_13SM90_TMA_LOADENS4_14ComposedLayoutINS4_7SwizzleILi3ELi4ELi3EEENS4_18smem_ptr_flag_bitsILi16EEENSS_INS5_IJSE_NSA_ILi8EEEEEENS5_IJSB_SE_EEEEEEEvNS4_8identityESZ_NS10_IS12_S14_NSS_INS5_IJS15_SE_EEENS5_IJSE_SB_EEEEEEEvS1A_EENS_8epilogue10collective18CollectiveEpilogueINS1G_23Sm100TmaWarpSpecializedILi4ELi2ELi16ELb1ELb0EEEJSG_NS5_IJNSS_ISE_SB_EENSS_INSA_ILi32EEESB_EEEEESH_SJ_SH_SJ_NS1G_6fusion15FusionCallbacksIS1K_NS1P_17LinearCombinationISH_fSH_fLNS_15FloatRoundStyleE2EEESG_S1O_JEEENS4_5SM1004TMEM4LOAD26SM100_TMEM_LOAD_16dp256b4xESZ_NS10_INS11_ILi2ELi4ELi3EEES14_NSS_INS5_IJS15_S1M_EEENS5_IJS1M_SB_EEEEEEENS4_17SM75_U32x4_LDSM_NENS4_14SM90_TMA_STOREES23_NS4_17SM90_U32x4_STSM_NENS4_39AutoVectorizingCopyWithAssumedAlignmentILi128EEEEEEvvEEEEvNT_6ParamsE) ;  /* 0xffffff7002bc7950 */ /* 0x000fea0003c3ffff */
.L_x_175:
[----:B------:R-:W-:-:S00]  /*8d10*/  BRA `(.L_x_175) ;  /* 0xfffffffc00fc7947 */ /* 0x000fc0000383ffff */
[----:B------:R-:W-:-:S00]  /*8d20*/  NOP ;  /* 0x0000000000007918 */ /* 0x000fc00000000000 */
        /* <DEDUP_REMOVED lines=13> */
.L_x_176:


//--------------------- .nv.global.init           --------------------------
	.section	.nv.global.init,"aw",@progbits
.nv.global.init:
	.type		$str$27,@object
	.size		$str$27,($str$28 - $str$27)
$str$27:
        /*0000*/ 	.byte	0x28, 0x61, 0x64, 0x64, 0x72, 0x65, 0x73, 0x73, 0x20, 0x26, 0x20, 0x6d, 0x61, 0x73, 0x6b, 0x29
        /*0010*/ 	.byte	0x20, 0x3d, 0x3d, 0x20, 0x30, 0x00
	.type		$str$28,@object
	.size		$str$28,($str$26 - $str$28)
$str$28:
        /*0016*/ 	.byte	0x2f, 0x74, 0x6d, 0x70, 0x2f, 0x63, 0x75, 0x74, 0x6c, 0x61, 0x73, 0x73, 0x5f, 0x73, 0x77, 0x65
        /*0026*/ 	.byte	0x65, 0x70, 0x5f, 0x73, 0x72, 0x63, 0x2f, 0x69, 0x6e, 0x63, 0x6c, 0x75, 0x64, 0x65, 0x2f, 0x63
        /*0036*/ 	.byte	0x75, 0x74, 0x65, 0x2f, 0x70, 0x6f, 0x69, 0x6e, 0x74, 0x65, 0x72, 0x5f, 0x66, 0x6c, 0x61, 0x67
        /*0046*/ 	.byte	0x67, 0x65, 0x64, 0x2e, 0x68, 0x70, 0x70, 0x00
	.type		$str$26,@object
	.size		$str$26,($str$25 - $str$26)
$str$26:
        /*004e*/ 	.byte	0x2f, 0x74, 0x6d, 0x70, 0x2f, 0x63, 0x75, 0x74, 0x6c, 0x61, 0x73, 0x73, 0x5f, 0x73, 0x77, 0x65
        /*005e*/ 	.byte	0x65, 0x70, 0x5f, 0x73, 0x72, 0x63, 0x2f, 0x69, 0x6e, 0x63, 0x6c, 0x75, 0x64, 0x65, 0x2f, 0x63
        /*006e*/ 	.byte	0x75, 0x74, 0x65, 0x2f, 0x61, 0x74, 0x6f, 0x6d, 0x2f, 0x63, 0x6f, 0x70, 0x79, 0x5f, 0x74, 0x72
        /*007e*/ 	.byte	0x61, 0x69, 0x74, 0x73, 0x5f, 0x73, 0x6d, 0x31, 0x30, 0x30, 0x2e, 0x68, 0x70, 0x70, 0x00
	.type		$str$25,@object
	.size		$str$25,(__unnamed_1 - $str$25)
$str$25:
        /*008d*/ 	.byte	0x28, 0x28, 0x75, 0x69, 0x6e, 0x74, 0x33, 0x32, 0x5f, 0x74, 0x28, 0x74, 0x68, 0x72, 0x65, 0x61
        /*009d*/ 	.byte	0x64, 0x49, 0x64, 0x78, 0x2e, 0x78, 0x29, 0x20, 0x2f, 0x20, 0x33, 0x32, 0x29, 0x20, 0x25, 0x20
        /*00ad*/ 	.byte	0x34, 0x29, 0x20, 0x3d, 0x3d, 0x20, 0x28, 0x28, 0x28, 0x74, 0x6d, 0x65, 0x6d, 0x5f, 0x61, 0x64
        /*00bd*/ 	.byte	0x64, 0x72, 0x20, 0x3e, 0x3e, 0x20, 0x31, 0x36, 0x29, 0x20, 0x2f, 0x20, 0x33, 0x32, 0x29, 0x20
        /*00cd*/ 	.byte	0x25, 0x20, 0x34, 0x29, 0x00
	.type		__unnamed_1,@object
	.size		__unnamed_1,(__unnamed_2 - __unnamed_1)
__unnamed_1:
        /*00d2*/ 	.byte	0x61, 0x75, 0x74, 0x6f, 0x20, 0x63, 0x75, 0x74, 0x65, 0x3a, 0x3a, 0x61, 0x73, 0x5f, 0x70, 0x6f
        /* <DEDUP_REMOVED lines=24> */
        /*0262*/ 	.byte	0x3e, 0x3e, 0x3e, 0x5d, 0x00
	.type		__unnamed_2,@object
	.size		__unnamed_2,(.L_2 - __unnamed_2)
__unnamed_2:
        /* <DEDUP_REMOVED lines=46> */
.L_2:


//--------------------- .nv.shared._ZN7cutlass13device_kernelINS_4gemm6kernel13GemmUniversalIN4cute5tupleIJiiiiEEENS1_10collective13CollectiveMmaINS1_35MainloopSm100TmaUmmaWarpSpecializedILi4ELi2ELi4ENS5_IJNS4_1CILi1EEESB_SB_EEEEENS5_IJNSA_ILi64EEENSA_ILi128EEESF_EEENS_6half_tENS5_IJSB_llEEESH_NS5_IJlSB_lEEENS4_8TiledMMAINS4_8MMA_AtomIJNS4_20SM100_MMA_F16BF16_SSISH_SH_fLi64ELi128ELNS4_4UMMA5MajorE1ELSO_0ELNSN_7ScaleInE0ELSP_0EEEEEENS4_6LayoutISC_NS5_IJNSA_ILi0EEEST_ST_EEEEENS5_IJNS4_10UnderscoreESW_SW_EEEEENS4_13SM90_TMA_LOADENS4_14ComposedLayoutINS4_7SwizzleILi3ELi4ELi3EEENS4_18smem_ptr_flag_bitsILi16EEENSS_INS5_IJSE_NSA_ILi8EEEEEENS5_IJSB_SE_EEEEEEEvNS4_8identityESZ_NS10_IS12_S14_NSS_INS5_IJS15_SE_EEENS5_IJSE_SB_EEEEEEEvS1A_EENS_8epilogue10collective18CollectiveEpilogueINS1G_23Sm100TmaWarpSpecializedILi4ELi2ELi16ELb1ELb0EEEJSG_NS5_IJNSS_ISE_SB_EENSS_INSA_ILi32EEESB_EEEEESH_SJ_SH_SJ_NS1G_6fusion15FusionCallbacksIS1K_NS1P_17LinearCombinationISH_fSH_fLNS_15FloatRoundStyleE2EEESG_S1O_JEEENS4_5SM1004TMEM4LOAD26SM100_TMEM_LOAD_16dp256b4xESZ_NS10_INS11_ILi2ELi4ELi3EEES14_NSS_INS5_IJS15_S1M_EEENS5_IJS1M_SB_EEEEEEENS4_17SM75_U32x4_LDSM_NENS4_14SM90_TMA_STOREES23_NS4_17SM90_U32x4_STSM_NENS4_39AutoVectorizingCopyWithAssumedAlignmentILi128EEEEEEvvEEEEvNT_6ParamsE --------------------------
	.section	.nv.shared._ZN7cutlass13device_kernelINS_4gemm6kernel13GemmUniversalIN4cute5tupleIJiiiiEEENS1_10collective13CollectiveMmaINS1_35MainloopSm100TmaUmmaWarpSpecializedILi4ELi2ELi4ENS5_IJNS4_1CILi1EEESB_SB_EEEEENS5_IJNSA_ILi64EEENSA_ILi128EEESF_EEENS_6half_tENS5_IJSB_llEEESH_NS5_IJlSB_lEEENS4_8TiledMMAINS4_8MMA_AtomIJNS4_20SM100_MMA_F16BF16_SSISH_SH_fLi64ELi128ELNS4_4UMMA5MajorE1ELSO_0ELNSN_7ScaleInE0ELSP_0EEEEEENS4_6LayoutISC_NS5_IJNSA_ILi0EEEST_ST_EEEEENS5_IJNS4_10UnderscoreESW_SW_EEEEENS4_13SM90_TMA_LOADENS4_14ComposedLayoutINS4_7SwizzleILi3ELi4ELi3EEENS4_18smem_ptr_flag_bitsILi16EEENSS_INS5_IJSE_NSA_ILi8EEEEEENS5_IJSB_SE_EEEEEEEvNS4_8identityESZ_NS10_IS12_S14_NSS_INS5_IJS15_SE_EEENS5_IJSE_SB_EEEEEEEvS1A_EENS_8epilogue10collective18CollectiveEpilogueINS1G_23Sm100TmaWarpSpecializedILi4ELi2ELi16ELb1ELb0EEEJSG_NS5_IJNSS_ISE_SB_EENSS_INSA_ILi32EEESB_EEEEESH_SJ_SH_SJ_NS1G_6fusion15FusionCallbacksIS1K_NS1P_17LinearCombinationISH_fSH_fLNS_15FloatRoundStyleE2EEESG_S1O_JEEENS4_5SM1004TMEM4LOAD26SM100_TMEM_LOAD_16dp256b4xESZ_NS10_INS11_ILi2ELi4ELi3EEES14_NSS_INS5_IJS15_S1M_EEENS5_IJS1M_SB_EEEEEEENS4_17SM75_U32x4_LDSM_NENS4_14SM90_TMA_STOREES23_NS4_17SM90_U32x4_STSM_NENS4_39AutoVectorizingCopyWithAssumedAlignmentILi128EEEEEEvvEEEEvNT_6ParamsE,"aw",@nobits
	.sectionflags	@""
	.align	16
	.zero		1024


//--------------------- .nv.shared.reserved.0     --------------------------
	.section	.nv.shared.reserved.0,"aw",@nobits
	.weak		__nv_reservedSMEM_offset_0_alias
	.size		__nv_reservedSMEM_offset_0_alias, 0, 64
	.other		__nv_reservedSMEM_offset_0_alias,@"STO_CUDA_RESERVED_SHARED STV_DEFAULT"
__nv_reservedSMEM_offset_0_alias:
	.zero		0
.nv.shared.reserved.0:
	.zero		64
	.weak		__nv_reservedSMEM_tcgen05_partition
	.type		__nv_reservedSMEM_tcgen05_partition,@object
	.size		__nv_reservedSMEM_tcgen05_partition,(.L_0 - __nv_reservedSMEM_tcgen05_partition)
__nv_reservedSMEM_tcgen05_partition:
	.zero		32
.L_0:


//--------------------- .nv.global                --------------------------
	.section	.nv.global,"aw",@nobits
.nv.global:
	.type		_ZN40_INTERNAL_a9efaa0d_4_k_cu_c626b198_330054cute1_E,@object
	.size		_ZN40_INTERNAL_a9efaa0d_4_k_cu_c626b198_330054cute1_E,(_ZN40_INTERNAL_a9efaa0d_4_k_cu_c626b198_330054cuda3std3__45__cpo6cbeginE - _ZN40_INTERNAL_a9efaa0d_4_k_cu_c626b198_330054cute1_E)
_ZN40_INTERNAL_a9efaa0d_4_k_cu_c626b198_330054cute1_E:
	.zero		1
	.type		_ZN40_INTERNAL_a9efaa0d_4_k_cu_c626b198_330054cuda3std3__45__cpo6cbeginE,@object
	.size		_ZN40_INTERNAL_a9efaa0d_4_k_cu_c626b198_330054cuda3std3__45__cpo6cbeginE,(_ZN40_INTERNAL_a9efaa0d_4_k_cu_c626b198_330054cuda3std3__48in_placeE - _ZN40_INTERNAL_a9efaa0d_4_k_cu_c626b198_330054cuda3std3__45__cpo6cbeginE)
_ZN40_INTERNAL_a9efaa0d_4_k_cu_c626b198_330054cuda3std3__45__cpo6cbeginE:
	.zero		1
	.type		_ZN40_INTERNAL_a9efaa0d_4_k_cu_c626b198_330054cuda3std3__48in_placeE,@object
	.size		_ZN40_INTERNAL_a9efaa0d_4_k_cu_c626b198_330054cuda3std3__48in_placeE,(_ZN40_INTERNAL_a9efaa0d_4_k_cu_c626b198_330054cuda3std6ranges3__45__cpo9iter_moveE - _ZN40_INTERNAL_a9efaa0d_4_k_cu_c626b198_330054cuda3std3__48in_placeE)
_ZN40_INTERNAL_a9efaa0d_4_k_cu_c626b198_330054cuda3std3__48in_placeE:
	.zero		1
	.type		_ZN40_INTERNAL_a9efaa0d_4_k_cu_c626b198_330054cuda3std6ranges3__45__cpo9iter_moveE,@object
	.size		_ZN40_INTERNAL_a9efaa0d_4_k_cu_c626b198_330054cuda3std6ranges3__45__cpo9iter_moveE,(_ZN40_INTERNAL_a9efaa0d_4_k_cu_c626b198_330054cuda3std3__45__cpo5beginE - _ZN40_INTERNAL_a9efaa0d_4_k_cu_c626b198_330054cuda3std6ranges3__45__cpo9iter_moveE)
_ZN40_INTERNAL_a9efaa0d_4_k_cu_c626b198_330054cuda3std6ranges3__45__cpo9iter_moveE:
	.zero		1
	.type		_ZN40_INTERNAL_a9efaa0d_4_k_cu_c626b198_330054cuda3std3__45__cpo5beginE,@object
	.size		_ZN40_INTERNAL_a9efaa0d_4_k_cu_c626b198_330054cuda3std3__45__cpo5beginE,(_ZN40_INTERNAL_a9efaa0d_4_k_cu_c626b198_330054cuda3std3__442_GLOBAL__N__a9efaa0d_4_k_cu_c626b198_330056ignoreE - _ZN40_INTERNAL_a9efaa0d_4_k_cu_c626b198_330054cuda3std3__45__cpo5beginE)
_ZN40_INTERNAL_a9efaa0d_4_k_cu_c626b198_330054cuda3std3__45__cpo5beginE:
	.zero		1
	.type		_ZN40_INTERNAL_a9efaa0d_4_k_cu_c626b198_330054cuda3std3__442_GLOBAL__N__a9efaa0d_4_k_cu_c626b198_330056ignoreE,@object
	.size		_ZN40_INTERNAL_a9efaa0d_4_k_cu_c626b198_330054cuda3std3__442_GLOBAL__N__a9efaa0d_4_k_cu_c626b198_330056ignoreE,(_ZN40_INTERNAL_a9efaa0d_4_k_cu_c626b198_330054cute7productE - _ZN40_INTERNAL_a9efaa0d_4_k_cu_c626b198_330054cuda3std3__442_GLOBAL__N__a9efaa0d_4_k_cu_c626b198_330056ignoreE)
_ZN40_INTERNAL_a9efaa0d_4_k_cu_c626b198_330054cuda3std3__442_GLOBAL__N__a9efaa0d_4_k_cu_c626b198_330056ignoreE:
	.zero		1
	.type		_ZN40_INTERNAL_a9efaa0d_4_k_cu_c626b198_330054cute7productE,@object
	.size		_ZN40_INTERNAL_a9efaa0d_4_k_cu_c626b198_330054cute7productE,(_ZN40_INTERNAL_a9efaa0d_4_k_cu_c626b198_330054cuda3std3__45__cpo3endE - _ZN40_INTERNAL_a9efaa0d_4_k_cu_c626b198_330054cute7productE)
_ZN40_INTERNAL_a9efaa0d_4_k_cu_c626b198_330054cute7productE:
	.zero		1
	.type		_ZN40_INTERNAL_a9efaa0d_4_k_cu_c626b198_330054cuda3std3__45__cpo3endE,@object
	.size		_ZN40_INTERNAL_a9efaa0d_4_k_cu_c626b198_330054cuda3std3__45__cpo3endE,(_ZN40_INTERNAL_a9efaa0d_4_k_cu_c626b198_330054cuda3std3__419piecewise_constructE - _ZN40_INTERNAL_a9efaa0d_4_k_cu_c626b198_330054cuda3std3__45__cpo3endE)
_ZN40_INTERNAL_a9efaa0d_4_k_cu_c626b198_330054cuda3std3__45__cpo3endE:
	.zero		1
	.type		_ZN40_INTERNAL_a9efaa0d_4_k_cu_c626b198_330054cuda3std3__419piecewise_constructE,@object
	.size		_ZN40_INTERNAL_a9efaa0d_4_k_cu_c626b198_330054cuda3std3__419piecewise_constructE,(_ZN40_INTERNAL_a9efaa0d_4_k_cu_c626b198_330054cuda3std3__45__cpo4cendE - _ZN40_INTERNAL_a9efaa0d_4_k_cu_c626b198_330054cuda3std3__419piecewise_constructE)
_ZN40_INTERNAL_a9efaa0d_4_k_cu_c626b198_330054cuda3std3__419piecewise_constructE:
	.zero		1
	.type		_ZN40_INTERNAL_a9efaa0d_4_k_cu_c626b198_330054cuda3std3__45__cpo4cendE,@object
	.size		_ZN40_INTERNAL_a9efaa0d_4_k_cu_c626b198_330054cuda3std3__45__cpo4cendE,(_ZN40_INTERNAL_a9efaa0d_4_k_cu_c626b198_330054cuda3std6ranges3__45__cpo4swapE - _ZN40_INTERNAL_a9efaa0d_4_k_cu_c626b198_330054cuda3std3__45__cpo4cendE)
_ZN40_INTERNAL_a9efaa0d_4_k_cu_c626b198_330054cuda3std3__45__cpo4cendE:
	.zero		1
	.type		_ZN40_INTERNAL_a9efaa0d_4_k_cu_c626b198_330054cuda3std6ranges3__45__cpo4swapE,@object
	.size		_ZN40_INTERNAL_a9efaa0d_4_k_cu_c626b198_330054cuda3std6ranges3__45__cpo4swapE,(.L_10 - _ZN40_INTERNAL_a9efaa0d_4_k_cu_c626b198_330054cuda3std6ranges3__45__cpo4swapE)
_ZN40_INTERNAL_a9efaa0d_4_k_cu_c626b198_330054cuda3std6ranges3__45__cpo4swapE:
	.zero		1
.L_10:


//--------------------- .nv.constant0._ZN7cutlass13device_kernelINS_4gemm6kernel13GemmUniversalIN4cute5tupleIJiiiiEEENS1_10collective13CollectiveMmaINS1_35MainloopSm100TmaUmmaWarpSpecializedILi4ELi2ELi4ENS5_IJNS4_1CILi1EEESB_SB_EEEEENS5_IJNSA_ILi64EEENSA_ILi128EEESF_EEENS_6half_tENS5_IJSB_llEEESH_NS5_IJlSB_lEEENS4_8TiledMMAINS4_8MMA_AtomIJNS4_20SM100_MMA_F16BF16_SSISH_SH_fLi64ELi128ELNS4_4UMMA5MajorE1ELSO_0ELNSN_7ScaleInE0ELSP_0EEEEEENS4_6LayoutISC_NS5_IJNSA_ILi0EEEST_ST_EEEEENS5_IJNS4_10UnderscoreESW_SW_EEEEENS4_13SM90_TMA_LOADENS4_14ComposedLayoutINS4_7SwizzleILi3ELi4ELi3EEENS4_18smem_ptr_flag_bitsILi16EEENSS_INS5_IJSE_NSA_ILi8EEEEEENS5_IJSB_SE_EEEEEEEvNS4_8identityESZ_NS10_IS12_S14_NSS_INS5_IJS15_SE_EEENS5_IJSE_SB_EEEEEEEvS1A_EENS_8epilogue10collective18CollectiveEpilogueINS1G_23Sm100TmaWarpSpecializedILi4ELi2ELi16ELb1ELb0EEEJSG_NS5_IJNSS_ISE_SB_EENSS_INSA_ILi32EEESB_EEEEESH_SJ_SH_SJ_NS1G_6fusion15FusionCallbacksIS1K_NS1P_17LinearCombinationISH_fSH_fLNS_15FloatRoundStyleE2EEESG_S1O_JEEENS4_5SM1004TMEM4LOAD26SM100_TMEM_LOAD_16dp256b4xESZ_NS10_INS11_ILi2ELi4ELi3EEES14_NSS_INS5_IJS15_S1M_EEENS5_IJS1M_SB_EEEEEEENS4_17SM75_U32x4_LDSM_NENS4_14SM90_TMA_STOREES23_NS4_17SM90_U32x4_STSM_NENS4_39AutoVectorizingCopyWithAssumedAlignmentILi128EEEEEEvvEEEEvNT_6ParamsE --------------------------
	.section	.nv.constant0._ZN7cutlass13device_kernelINS_4gemm6kernel13GemmUniversalIN4cute5tupleIJiiiiEEENS1_10collective13CollectiveMmaINS1_35MainloopSm100TmaUmmaWarpSpecializedILi4ELi2ELi4ENS5_IJNS4_1CILi1EEESB_SB_EEEEENS5_IJNSA_ILi64EEENSA_ILi128EEESF_EEENS_6half_tENS5_IJSB_llEEESH_NS5_IJlSB_lEEENS4_8TiledMMAINS4_8MMA_AtomIJNS4_20SM100_MMA_F16BF16_SSISH_SH_fLi64ELi128ELNS4_4UMMA5MajorE1ELSO_0ELNSN_7ScaleInE0ELSP_0EEEEEENS4_6LayoutISC_NS5_IJNSA_ILi0EEEST_ST_EEEEENS5_IJNS4_10UnderscoreESW_SW_EEEEENS4_13SM90_TMA_LOADENS4_14ComposedLayoutINS4_7SwizzleILi3ELi4ELi3EEENS4_18smem_ptr_flag_bitsILi16EEENSS_INS5_IJSE_NSA_ILi8EEEEEENS5_IJSB_SE_EEEEEEEvNS4_8identityESZ_NS10_IS12_S14_NSS_INS5_IJS15_SE_EEENS5_IJSE_SB_EEEEEEEvS1A_EENS_8epilogue10collective18CollectiveEpilogueINS1G_23Sm100TmaWarpSpecializedILi4ELi2ELi16ELb1ELb0EEEJSG_NS5_IJNSS_ISE_SB_EENSS_INSA_ILi32EEESB_EEEEESH_SJ_SH_SJ_NS1G_6fusion15FusionCallbacksIS1K_NS1P_17LinearCombinationISH_fSH_fLNS_15FloatRoundStyleE2EEESG_S1O_JEEENS4_5SM1004TMEM4LOAD26SM100_TMEM_LOAD_16dp256b4xESZ_NS10_INS11_ILi2ELi4ELi3EEES14_NSS_INS5_IJS15_S1M_EEENS5_IJS1M_SB_EEEEEEENS4_17SM75_U32x4_LDSM_NENS4_14SM90_TMA_STOREES23_NS4_17SM90_U32x4_STSM_NENS4_39AutoVectorizingCopyWithAssumedAlignmentILi128EEEEEEvvEEEEvNT_6ParamsE,"a",@progbits
	.sectionflags	@""
	.align	4
.nv.constant0._ZN7cutlass13device_kernelINS_4gemm6kernel13GemmUniversalIN4cute5tupleIJiiiiEEENS1_10collective13CollectiveMmaINS1_35MainloopSm100TmaUmmaWarpSpecializedILi4ELi2ELi4ENS5_IJNS4_1CILi1EEESB_SB_EEEEENS5_IJNSA_ILi64EEENSA_ILi128EEESF_EEENS_6half_tENS5_IJSB_llEEESH_NS5_IJlSB_lEEENS4_8TiledMMAINS4_8MMA_AtomIJNS4_20SM100_MMA_F16BF16_SSISH_SH_fLi64ELi128ELNS4_4UMMA5MajorE1ELSO_0ELNSN_7ScaleInE0ELSP_0EEEEEENS4_6LayoutISC_NS5_IJNSA_ILi0EEEST_ST_EEEEENS5_IJNS4_10UnderscoreESW_SW_EEEEENS4_13SM90_TMA_LOADENS4_14ComposedLayoutINS4_7SwizzleILi3ELi4ELi3EEENS4_18smem_ptr_flag_bitsILi16EEENSS_INS5_IJSE_NSA_ILi8EEEEEENS5_IJSB_SE_EEEEEEEvNS4_8identityESZ_NS10_IS12_S14_NSS_INS5_IJS15_SE_EEENS5_IJSE_SB_EEEEEEEvS1A_EENS_8epilogue10collective18CollectiveEpilogueINS1G_23Sm100TmaWarpSpecializedILi4ELi2ELi16ELb1ELb0EEEJSG_NS5_IJNSS_ISE_SB_EENSS_INSA_ILi32EEESB_EEEEESH_SJ_SH_SJ_NS1G_6fusion15FusionCallbacksIS1K_NS1P_17LinearCombinationISH_fSH_fLNS_15FloatRoundStyleE2EEESG_S1O_JEEENS4_5SM1004TMEM4LOAD26SM100_TMEM_LOAD_16dp256b4xESZ_NS10_INS11_ILi2ELi4ELi3EEES14_NSS_INS5_IJS15_S1M_EEENS5_IJS1M_SB_EEEEEEENS4_17SM75_U32x4_LDSM_NENS4_14SM90_TMA_STOREES23_NS4_17SM90_U32x4_STSM_NENS4_39AutoVectorizingCopyWithAssumedAlignmentILi128EEEEEEvvEEEEvNT_6ParamsE:
	.zero		2944


//--------------------- SYMBOLS --------------------------

	.type		.nv.reservedSmem.offset0,@object
	.size		.nv.reservedSmem.offset0,0x4
	.type		.nv.reservedSmem.cap,@object
	.size		.nv.reservedSmem.cap,0x4
	.type		__assertfail,@function
